	.target	sm_90a

	.elftype	@"ET_EXEC"


//--------------------- .note.nv.tkinfo           --------------------------
	.section	.note.nv.tkinfo,"",@"SHT_NOTE"
	.sectionflags	@"SHF_NOTE_NV_TKINFO"
	.tkinfo
        /*0018*/ 	.word	0x00000002
        /*0030*/ 	.string	""
        /*0030*/ 	.string	"ptxas"
        /*0030*/ 	.string	"Cuda compilation tools, release 13.0, V13.0.88"
        /*0030*/ 	.string	"Build cuda_13.0.r13.0/compiler.36424714_0"
        /*0030*/ 	.string	"-arch sm_90a -m 64 "



//--------------------- .note.nv.cuinfo           --------------------------
	.section	.note.nv.cuinfo,"",@"SHT_NOTE"
	.sectionflags	@"SHF_NOTE_NV_CUINFO"
        /*0018*/ 	.short	0x0002
        /*001a*/ 	.short	0x005a
        /*001c*/ 	.short	0x0082
	.zero		2


//--------------------- .nv.info                  --------------------------
	.section	.nv.info,"",@"SHT_CUDA_INFO"
	.align	4


	//----- nvinfo : EIATTR_REGCOUNT
	.align		4
        /*0000*/ 	.byte	0x04, 0x2f
        /*0002*/ 	.short	(.L_15 - .L_14)
	.align		4
.L_14:
        /*0004*/ 	.word	index@(_ZN7cutlass13device_kernelINS_4gemm6kernel13GemmUniversalIN4cute5tupleIJiiiiEEENS1_10collective13CollectiveMmaINS1_34MainloopSm90TmaGmmaWarpSpecializedILi4ENS5_IJNS4_1CILi1EEESB_SB_EEENS1_35KernelTmaWarpSpecializedCooperativeEEENS5_IJNSA_ILi256EEENSA_ILi128EEESG_EEEaNS5_IJlSB_lEEEaSI_NS4_8TiledMMAINS4_8MMA_AtomIJNS4_4SM904GMMA27MMA_64x128x32_S32S8S8_SS_TNEEEENS4_6LayoutINS5_IJNSA_ILi2EEESB_SB_EEENS5_IJSB_NSA_ILi0EEESS_EEEEENS5_IJNS4_10UnderscoreESV_SV_EEEEENS4_13SM90_TMA_LOADENS4_14ComposedLayoutINS4_7SwizzleILi3ELi4ELi3EEENS4_18smem_ptr_flag_bitsILi8EEENSP_INS5_IJNSA_ILi8EEESG_EEENS5_IJSG_SB_EEEEEEEvNS4_8identityESY_S18_vS19_EENS_8epilogue10collective6detail29Sm90TmaWarpSpecializedAdapterINS1C_15DefaultEpilogueIaSI_SI_NS1B_6thread17LinearCombinationIaLi1EiiLNS1G_9ScaleType4KindE0ELNS_15FloatRoundStyleE2EaEENS1_15EpilogueDefaultEEEEEvvEEEEvNT_6ParamsE)
        /*0008*/ 	.word	0x000000a8


	//----- nvinfo : EIATTR_FRAME_SIZE
	.align		4
.L_15:
        /*000c*/ 	.byte	0x04, 0x11
        /*000e*/ 	.short	(.L_17 - .L_16)
	.align		4
.L_16:
        /*0010*/ 	.word	index@(_ZN7cutlass13device_kernelINS_4gemm6kernel13GemmUniversalIN4cute5tupleIJiiiiEEENS1_10collective13CollectiveMmaINS1_34MainloopSm90TmaGmmaWarpSpecializedILi4ENS5_IJNS4_1CILi1EEESB_SB_EEENS1_35KernelTmaWarpSpecializedCooperativeEEENS5_IJNSA_ILi256EEENSA_ILi128EEESG_EEEaNS5_IJlSB_lEEEaSI_NS4_8TiledMMAINS4_8MMA_AtomIJNS4_4SM904GMMA27MMA_64x128x32_S32S8S8_SS_TNEEEENS4_6LayoutINS5_IJNSA_ILi2EEESB_SB_EEENS5_IJSB_NSA_ILi0EEESS_EEEEENS5_IJNS4_10UnderscoreESV_SV_EEEEENS4_13SM90_TMA_LOADENS4_14ComposedLayoutINS4_7SwizzleILi3ELi4ELi3EEENS4_18smem_ptr_flag_bitsILi8EEENSP_INS5_IJNSA_ILi8EEESG_EEENS5_IJSG_SB_EEEEEEEvNS4_8identityESY_S18_vS19_EENS_8epilogue10collective6detail29Sm90TmaWarpSpecializedAdapterINS1C_15DefaultEpilogueIaSI_SI_NS1B_6thread17LinearCombinationIaLi1EiiLNS1G_9ScaleType4KindE0ELNS_15FloatRoundStyleE2EaEENS1_15EpilogueDefaultEEEEEvvEEEEvNT_6ParamsE)
        /*0014*/ 	.word	0x00000000


	//----- nvinfo : EIATTR_MIN_STACK_SIZE
	.align		4
.L_17:
        /*0018*/ 	.byte	0x04, 0x12
        /*001a*/ 	.short	(.L_19 - .L_18)
	.align		4
.L_18:
        /*001c*/ 	.word	index@(_ZN7cutlass13device_kernelINS_4gemm6kernel13GemmUniversalIN4cute5tupleIJiiiiEEENS1_10collective13CollectiveMmaINS1_34MainloopSm90TmaGmmaWarpSpecializedILi4ENS5_IJNS4_1CILi1EEESB_SB_EEENS1_35KernelTmaWarpSpecializedCooperativeEEENS5_IJNSA_ILi256EEENSA_ILi128EEESG_EEEaNS5_IJlSB_lEEEaSI_NS4_8TiledMMAINS4_8MMA_AtomIJNS4_4SM904GMMA27MMA_64x128x32_S32S8S8_SS_TNEEEENS4_6LayoutINS5_IJNSA_ILi2EEESB_SB_EEENS5_IJSB_NSA_ILi0EEESS_EEEEENS5_IJNS4_10UnderscoreESV_SV_EEEEENS4_13SM90_TMA_LOADENS4_14ComposedLayoutINS4_7SwizzleILi3ELi4ELi3EEENS4_18smem_ptr_flag_bitsILi8EEENSP_INS5_IJNSA_ILi8EEESG_EEENS5_IJSG_SB_EEEEEEEvNS4_8identityESY_S18_vS19_EENS_8epilogue10collective6detail29Sm90TmaWarpSpecializedAdapterINS1C_15DefaultEpilogueIaSI_SI_NS1B_6thread17LinearCombinationIaLi1EiiLNS1G_9ScaleType4KindE0ELNS_15FloatRoundStyleE2EaEENS1_15EpilogueDefaultEEEEEvvEEEEvNT_6ParamsE)
        /*0020*/ 	.word	0x00000000
.L_19:


//--------------------- .nv.compat                --------------------------
	.section	.nv.compat,"",@"SHT_CUDA_COMPAT_INFO"
	.align	4
        /*0000*/ 	.byte	0x02, 0x09, 0x01, 0x00, 0x02, 0x02, 0x04, 0x00, 0x02, 0x05, 0x05, 0x00, 0x03, 0x07, 0x01, 0x01
        /*0010*/ 	.byte	0x02, 0x03, 0x01, 0x00, 0x02, 0x06, 0x01, 0x00, 0x04, 0x0b, 0x08, 0x00, 0x00, 0x00, 0x00, 0x00
        /*0020*/ 	.byte	0x00, 0x00, 0x00, 0x00


//--------------------- .nv.info._ZN7cutlass13device_kernelINS_4gemm6kernel13GemmUniversalIN4cute5tupleIJiiiiEEENS1_10collective13CollectiveMmaINS1_34MainloopSm90TmaGmmaWarpSpecializedILi4ENS5_IJNS4_1CILi1EEESB_SB_EEENS1_35KernelTmaWarpSpecializedCooperativeEEENS5_IJNSA_ILi256EEENSA_ILi128EEESG_EEEaNS5_IJlSB_lEEEaSI_NS4_8TiledMMAINS4_8MMA_AtomIJNS4_4SM904GMMA27MMA_64x128x32_S32S8S8_SS_TNEEEENS4_6LayoutINS5_IJNSA_ILi2EEESB_SB_EEENS5_IJSB_NSA_ILi0EEESS_EEEEENS5_IJNS4_10UnderscoreESV_SV_EEEEENS4_13SM90_TMA_LOADENS4_14ComposedLayoutINS4_7SwizzleILi3ELi4ELi3EEENS4_18smem_ptr_flag_bitsILi8EEENSP_INS5_IJNSA_ILi8EEESG_EEENS5_IJSG_SB_EEEEEEEvNS4_8identityESY_S18_vS19_EENS_8epilogue10collective6detail29Sm90TmaWarpSpecializedAdapterINS1C_15DefaultEpilogueIaSI_SI_NS1B_6thread17LinearCombinationIaLi1EiiLNS1G_9ScaleType4KindE0ELNS_15FloatRoundStyleE2EaEENS1_15EpilogueDefaultEEEEEvvEEEEvNT_6ParamsE --------------------------
	.section	.nv.info._ZN7cutlass13device_kernelINS_4gemm6kernel13GemmUniversalIN4cute5tupleIJiiiiEEENS1_10collective13CollectiveMmaINS1_34MainloopSm90TmaGmmaWarpSpecializedILi4ENS5_IJNS4_1CILi1EEESB_SB_EEENS1_35KernelTmaWarpSpecializedCooperativeEEENS5_IJNSA_ILi256EEENSA_ILi128EEESG_EEEaNS5_IJlSB_lEEEaSI_NS4_8TiledMMAINS4_8MMA_AtomIJNS4_4SM904GMMA27MMA_64x128x32_S32S8S8_SS_TNEEEENS4_6LayoutINS5_IJNSA_ILi2EEESB_SB_EEENS5_IJSB_NSA_ILi0EEESS_EEEEENS5_IJNS4_10UnderscoreESV_SV_EEEEENS4_13SM90_TMA_LOADENS4_14ComposedLayoutINS4_7SwizzleILi3ELi4ELi3EEENS4_18smem_ptr_flag_bitsILi8EEENSP_INS5_IJNSA_ILi8EEESG_EEENS5_IJSG_SB_EEEEEEEvNS4_8identityESY_S18_vS19_EENS_8epilogue10collective6detail29Sm90TmaWarpSpecializedAdapterINS1C_15DefaultEpilogueIaSI_SI_NS1B_6thread17LinearCombinationIaLi1EiiLNS1G_9ScaleType4KindE0ELNS_15FloatRoundStyleE2EaEENS1_15EpilogueDefaultEEEEEvvEEEEvNT_6ParamsE,"",@"SHT_CUDA_INFO"
	.sectionflags	@""
	.align	4


	//----- nvinfo : EIATTR_CUDA_API_VERSION
	.align		4
        /*0000*/ 	.byte	0x04, 0x37
        /*0002*/ 	.short	(.L_21 - .L_20)
.L_20:
        /*0004*/ 	.word	0x00000082


	//----- nvinfo : EIATTR_KPARAM_INFO
	.align		4
.L_21:
        /*0008*/ 	.byte	0x04, 0x17
        /*000a*/ 	.short	(.L_23 - .L_22)
.L_22:
        /*000c*/ 	.word	0x00000000
        /*0010*/ 	.short	0x0000
        /*0012*/ 	.short	0x0070
        /*0014*/ 	.byte	0x00, 0xf0, 0x01, 0x10


	//----- nvinfo : EIATTR_SPARSE_MMA_MASK
	.align		4
.L_23:
        /*0018*/ 	.byte	0x03, 0x50
        /*001a*/ 	.short	0x0000


	//----- nvinfo : EIATTR_MAXREG_COUNT
	.align		4
        /*001c*/ 	.byte	0x03, 0x1b
        /*001e*/ 	.short	0x00a8


	//----- nvinfo : EIATTR_NUM_BARRIERS
	.align		4
        /*0020*/ 	.byte	0x02, 0x4c
        /*0022*/ 	.byte	0x01
	.zero		1


	//----- nvinfo : EIATTR_EXTERNS
	.align		4
        /*0024*/ 	.byte	0x04, 0x0f
        /*0026*/ 	.short	(.L_25 - .L_24)


	//   ....[0]....
	.align		4
.L_24:
        /*0028*/ 	.word	index@(__assertfail)


	//----- nvinfo : EIATTR_MERCURY_ISA_VERSION
	.align		4
.L_25:
        /*002c*/ 	.byte	0x03, 0x5f
        /*002e*/ 	.short	0x0101


	//----- nvinfo : EIATTR_INT_WARP_WIDE_INSTR_OFFSETS
	.align		4
        /*0030*/ 	.byte	0x04, 0x31
        /*0032*/ 	.short	(.L_27 - .L_26)


	//   ....[0]....
.L_26:
        /*0034*/ 	.word	0x000003b0


	//   ....[1]....
        /*0038*/ 	.word	0x000003e0


	//   ....[2]....
        /*003c*/ 	.word	0x000004c0


	//----- nvinfo : EIATTR_COOP_GROUP_MASK_REGIDS
	.align		4
.L_27:
        /*0040*/ 	.byte	0x04, 0x29
        /*0042*/ 	.short	(.L_29 - .L_28)


	//   ....[0]....
.L_28:
        /*0044*/ 	.word	0xffffffff


	//   ....[1]....
        /*0048*/ 	.word	0xffffffff


	//   ....[2]....
        /*004c*/ 	.word	0xffffffff


	//   ....[3]....
        /*0050*/ 	.word	0xffffffff


	//   ....[4]....
        /*0054*/ 	.word	0xffffffff


	//----- nvinfo : EIATTR_COOP_GROUP_INSTR_OFFSETS
	.align		4
.L_29:
        /*0058*/ 	.byte	0x04, 0x28
        /*005a*/ 	.short	(.L_31 - .L_30)


	//   ....[0]....
.L_30:
        /*005c*/ 	.word	0x00000060


	//   ....[1]....
        /*0060*/ 	.word	0x00000070


	//   ....[2]....
        /*0064*/ 	.word	0x00000130


	//   ....[3]....
        /*0068*/ 	.word	0x000002c0


	//   ....[4]....
        /*006c*/ 	.word	0x00000f70


	//----- nvinfo : EIATTR_REG_RECONFIG
	.align		4
.L_31:
        /*0070*/ 	.byte	0x01, 0x54
	.zero		2


	//----- nvinfo : EIATTR_SYSCALL_OFFSETS
	.align		4
        /*0074*/ 	.byte	0x04, 0x46
        /*0076*/ 	.short	(.L_33 - .L_32)


	//   ....[0]....
.L_32:
        /*0078*/ 	.word	0x00001140


	//----- nvinfo : EIATTR_MBARRIER_INSTR_OFFSETS
	.align		4
.L_33:
        /*007c*/ 	.byte	0x04, 0x39
        /*007e*/ 	.short	(.L_35 - .L_34)


	//   ....[0]....
.L_34:
        /*0080*/ 	.word	0x00000230
        /*0084*/ 	.word	0x000000ff
        /*0088*/ 	.word	0x00000000
        /*008c*/ 	.short	0x0100
        /*008e*/ 	.byte	0x08
	.zero		1


	//   ....[1]....
        /*0090*/ 	.word	0x00000240
        /*0094*/ 	.word	0x000000ff
        /*0098*/ 	.word	0x00000020
        /*009c*/ 	.short	0x0100
        /*009e*/ 	.byte	0x08
	.zero		1


	//   ....[2]....
        /*00a0*/ 	.word	0x00000250
        /*00a4*/ 	.word	0x000000ff
        /*00a8*/ 	.word	0x00000008
        /*00ac*/ 	.short	0x0100
        /*00ae*/ 	.byte	0x08
	.zero		1


	//   ....[3]....
        /*00b0*/ 	.word	0x00000260
        /*00b4*/ 	.word	0x000000ff
        /*00b8*/ 	.word	0x00000028
        /*00bc*/ 	.short	0x0100
        /*00be*/ 	.byte	0x08
	.zero		1


	//   ....[4]....
        /*00c0*/ 	.word	0x00000270
        /*00c4*/ 	.word	0x000000ff
        /*00c8*/ 	.word	0x00000010
        /*00cc*/ 	.short	0x0100
        /*00ce*/ 	.byte	0x08
	.zero		1


	//   ....[5]....
        /*00d0*/ 	.word	0x00000280
        /*00d4*/ 	.word	0x000000ff
        /*00d8*/ 	.word	0x00000030
        /*00dc*/ 	.short	0x0100
        /*00de*/ 	.byte	0x08
	.zero		1


	//   ....[6]....
        /*00e0*/ 	.word	0x00000290
        /*00e4*/ 	.word	0x000000ff
        /*00e8*/ 	.word	0x00000018
        /*00ec*/ 	.short	0x0100
        /*00ee*/ 	.byte	0x08
	.zero		1


	//   ....[7]....
        /*00f0*/ 	.word	0x000002a0
        /*00f4*/ 	.word	0x000000ff
        /*00f8*/ 	.word	0x00000038
        /*00fc*/ 	.short	0x0100
        /*00fe*/ 	.byte	0x08
	.zero		1


	//   ....[8]....
        /*0100*/ 	.word	0x00000530
        /*0104*/ 	.word	0x000000ff
        /*0108*/ 	.word	0x00000050
        /*010c*/ 	.short	0x0100
        /*010e*/ 	.byte	0x06
	.zero		1


	//   ....[9]....
        /*0110*/ 	.word	0x00000590
        /*0114*/ 	.word	0x000000ff
        /*0118*/ 	.word	0x00000058
        /*011c*/ 	.short	0x0100
        /*011e*/ 	.byte	0x06
	.zero		1


	//   ....[10]....
        /*0120*/ 	.word	0x00001210
        /*0124*/ 	.word	0x00000003
        /*0128*/ 	.word	0x00000000
        /*012c*/ 	.short	0x010a
        /*012e*/ 	.byte	0x3f
	.zero		1


	//   ....[11]....
        /*0130*/ 	.word	0x00001250
        /*0134*/ 	.word	0x00000003
        /*0138*/ 	.word	0x00000000
        /*013c*/ 	.short	0x010a
        /*013e*/ 	.byte	0x3f
	.zero		1


	//   ....[12]....
        /*0140*/ 	.word	0x00001750
        /*0144*/ 	.word	0x00000005
        /*0148*/ 	.word	0x00000000
        /*014c*/ 	.short	0x010a
        /*014e*/ 	.byte	0x3f
	.zero		1


	//   ....[13]....
        /*0150*/ 	.word	0x00001790
        /*0154*/ 	.word	0x00000005
        /*0158*/ 	.word	0x00000000
        /*015c*/ 	.short	0x010a
        /*015e*/ 	.byte	0x3f
	.zero		1


	//   ....[14]....
        /*0160*/ 	.word	0x00001b30
        /*0164*/ 	.word	0x00000004
        /*0168*/ 	.word	0x00000000
        /*016c*/ 	.short	0x0101
        /*016e*/ 	.byte	0x3f
	.zero		1


	//   ....[15]....
        /*0170*/ 	.word	0x00001cf0
        /*0174*/ 	.word	0x00000000
        /*0178*/ 	.word	0x00000000
        /*017c*/ 	.short	0x0101
        /*017e*/ 	.byte	0x3f
	.zero		1


	//   ....[16]....
        /*0180*/ 	.word	0x000093d0
        /*0184*/ 	.word	0x0000000c
        /*0188*/ 	.word	0x00000020
        /*018c*/ 	.short	0x010a
        /*018e*/ 	.byte	0x3f
	.zero		1


	//   ....[17]....
        /*0190*/ 	.word	0x00009790
        /*0194*/ 	.word	0x00000005
        /*0198*/ 	.word	0x00000058
        /*019c*/ 	.short	0x0101
        /*019e*/ 	.byte	0x3f
	.zero		1


	//   ....[18]....
        /*01a0*/ 	.word	0x00009e90
        /*01a4*/ 	.word	0x00000007
        /*01a8*/ 	.word	0x00000000
        /*01ac*/ 	.short	0x010a
        /*01ae*/ 	.byte	0x3f
	.zero		1


	//   ....[19]....
        /*01b0*/ 	.word	0x00009f10
        /*01b4*/ 	.word	0x00000006
        /*01b8*/ 	.word	0x00000000
        /*01bc*/ 	.short	0x010a
        /*01be*/ 	.byte	0x3f
	.zero		1


	//   ....[20]....
        /*01c0*/ 	.word	0x00009fa0
        /*01c4*/ 	.word	0x00000007
        /*01c8*/ 	.word	0x00000000
        /*01cc*/ 	.short	0x010a
        /*01ce*/ 	.byte	0x3f
	.zero		1


	//   ....[21]....
        /*01d0*/ 	.word	0x0000a030
        /*01d4*/ 	.word	0x00000005
        /*01d8*/ 	.word	0x00000000
        /*01dc*/ 	.short	0x010a
        /*01de*/ 	.byte	0x3f
	.zero		1


	//   ....[22]....
        /*01e0*/ 	.word	0x0000a090
        /*01e4*/ 	.word	0x00000003
        /*01e8*/ 	.word	0x00000000
        /*01ec*/ 	.short	0x010a
        /*01ee*/ 	.byte	0x3f
	.zero		1


	//   ....[23]....
        /*01f0*/ 	.word	0x0000a0e0
        /*01f4*/ 	.word	0x00000005
        /*01f8*/ 	.word	0x00000000
        /*01fc*/ 	.short	0x010a
        /*01fe*/ 	.byte	0x3f
	.zero		1


	//   ....[24]....
        /*0200*/ 	.word	0x0000a1b0
        /*0204*/ 	.word	0x0000000c
        /*0208*/ 	.word	0x00000020
        /*020c*/ 	.short	0x010a
        /*020e*/ 	.byte	0x3f
	.zero		1


	//   ....[25]....
        /*0210*/ 	.word	0x0000a280
        /*0214*/ 	.word	0x00000007
        /*0218*/ 	.word	0x00000000
        /*021c*/ 	.short	0x010a
        /*021e*/ 	.byte	0x3f
	.zero		1


	//   ....[26]....
        /*0220*/ 	.word	0x0000a2d0
        /*0224*/ 	.word	0x00000006
        /*0228*/ 	.word	0x00000000
        /*022c*/ 	.short	0x010a
        /*022e*/ 	.byte	0x3f
	.zero		1


	//   ....[27]....
        /*0230*/ 	.word	0x0000a320
        /*0234*/ 	.word	0x00000007
        /*0238*/ 	.word	0x00000000
        /*023c*/ 	.short	0x010a
        /*023e*/ 	.byte	0x3f
	.zero		1


	//----- nvinfo : EIATTR_NUM_MBARRIERS
	.align		4
.L_35:
        /*0240*/ 	.byte	0x03, 0x38
        /*0242*/ 	.short	0x000a


	//----- nvinfo : EIATTR_EXIT_INSTR_OFFSETS
	.align		4
        /*0244*/ 	.byte	0x04, 0x1c
        /*0246*/ 	.short	(.L_37 - .L_36)


	//   ....[0]....
.L_36:
        /*0248*/ 	.word	0x000005e0


	//   ....[1]....
        /*024c*/ 	.word	0x00000eb0


	//   ....[2]....
        /*0250*/ 	.word	0x00008a40


	//   ....[3]....
        /*0254*/ 	.word	0x00009070


	//   ....[4]....
        /*0258*/ 	.word	0x0000a080


	//----- nvinfo : EIATTR_MAX_THREADS
	.align		4
.L_37:
        /*025c*/ 	.byte	0x04, 0x05
        /*025e*/ 	.short	(.L_39 - .L_38)
.L_38:
        /*0260*/ 	.word	0x00000180
        /*0264*/ 	.word	0x00000001
        /*0268*/ 	.word	0x00000001


	//----- nvinfo : EIATTR_CRS_STACK_SIZE
	.align		4
.L_39:
        /*026c*/ 	.byte	0x04, 0x1e
        /*026e*/ 	.short	(.L_41 - .L_40)
.L_40:
        /*0270*/ 	.word	0x00000000


	//----- nvinfo : EIATTR_CBANK_PARAM_SIZE
	.align		4
.L_41:
        /*0274*/ 	.byte	0x03, 0x19
        /*0276*/ 	.short	0x0470


	//----- nvinfo : EIATTR_PARAM_CBANK
	.align		4
        /*0278*/ 	.byte	0x04, 0x0a
        /*027a*/ 	.short	(.L_43 - .L_42)
	.align		4
.L_42:
        /*027c*/ 	.word	index@(.nv.constant0._ZN7cutlass13device_kernelINS_4gemm6kernel13GemmUniversalIN4cute5tupleIJiiiiEEENS1_10collective13CollectiveMmaINS1_34MainloopSm90TmaGmmaWarpSpecializedILi4ENS5_IJNS4_1CILi1EEESB_SB_EEENS1_35KernelTmaWarpSpecializedCooperativeEEENS5_IJNSA_ILi256EEENSA_ILi128EEESG_EEEaNS5_IJlSB_lEEEaSI_NS4_8TiledMMAINS4_8MMA_AtomIJNS4_4SM904GMMA27MMA_64x128x32_S32S8S8_SS_TNEEEENS4_6LayoutINS5_IJNSA_ILi2EEESB_SB_EEENS5_IJSB_NSA_ILi0EEESS_EEEEENS5_IJNS4_10UnderscoreESV_SV_EEEEENS4_13SM90_TMA_LOADENS4_14ComposedLayoutINS4_7SwizzleILi3ELi4ELi3EEENS4_18smem_ptr_flag_bitsILi8EEENSP_INS5_IJNSA_ILi8EEESG_EEENS5_IJSG_SB_EEEEEEEvNS4_8identityESY_S18_vS19_EENS_8epilogue10collective6detail29Sm90TmaWarpSpecializedAdapterINS1C_15DefaultEpilogueIaSI_SI_NS1B_6thread17LinearCombinationIaLi1EiiLNS1G_9ScaleType4KindE0ELNS_15FloatRoundStyleE2EaEENS1_15EpilogueDefaultEEEEEvvEEEEvNT_6ParamsE)
        /*0280*/ 	.short	0x0210
        /*0282*/ 	.short	0x0470


	//----- nvinfo : EIATTR_SW_WAR
	.align		4
.L_43:
        /*0284*/ 	.byte	0x04, 0x36
        /*0286*/ 	.short	(.L_45 - .L_44)
.L_44:
        /*0288*/ 	.word	0x00000008
.L_45:


//--------------------- .nv.callgraph             --------------------------
	.section	.nv.callgraph,"",@"SHT_CUDA_CALLGRAPH"
	.align	4
	.sectionentsize	8
	.align		4
        /*0000*/ 	.word	0x00000000
	.align		4
        /*0004*/ 	.word	0xffffffff
	.align		4
        /*0008*/ 	.word	index@(_ZN7cutlass13device_kernelINS_4gemm6kernel13GemmUniversalIN4cute5tupleIJiiiiEEENS1_10collective13CollectiveMmaINS1_34MainloopSm90TmaGmmaWarpSpecializedILi4ENS5_IJNS4_1CILi1EEESB_SB_EEENS1_35KernelTmaWarpSpecializedCooperativeEEENS5_IJNSA_ILi256EEENSA_ILi128EEESG_EEEaNS5_IJlSB_lEEEaSI_NS4_8TiledMMAINS4_8MMA_AtomIJNS4_4SM904GMMA27MMA_64x128x32_S32S8S8_SS_TNEEEENS4_6LayoutINS5_IJNSA_ILi2EEESB_SB_EEENS5_IJSB_NSA_ILi0EEESS_EEEEENS5_IJNS4_10UnderscoreESV_SV_EEEEENS4_13SM90_TMA_LOADENS4_14ComposedLayoutINS4_7SwizzleILi3ELi4ELi3EEENS4_18smem_ptr_flag_bitsILi8EEENSP_INS5_IJNSA_ILi8EEESG_EEENS5_IJSG_SB_EEEEEEEvNS4_8identityESY_S18_vS19_EENS_8epilogue10collective6detail29Sm90TmaWarpSpecializedAdapterINS1C_15DefaultEpilogueIaSI_SI_NS1B_6thread17LinearCombinationIaLi1EiiLNS1G_9ScaleType4KindE0ELNS_15FloatRoundStyleE2EaEENS1_15EpilogueDefaultEEEEEvvEEEEvNT_6ParamsE)
	.align		4
        /*000c*/ 	.word	index@(__assertfail)
	.align		4
        /*0010*/ 	.word	0x00000000
	.align		4
        /*0014*/ 	.word	0xfffffffe
	.align		4
        /*0018*/ 	.word	0x00000000
	.align		4
        /*001c*/ 	.word	0xfffffffd
	.align		4
        /*0020*/ 	.word	0x00000000
	.align		4
        /*0024*/ 	.word	0xfffffffc


//--------------------- .nv.constant4             --------------------------
	.section	.nv.constant4,"a",@progbits
	.align	8
	.align		8
.nv.constant4:
        /*0000*/ 	.dword	__assertfail
	.align		8
        /*0008*/ 	.dword	__unnamed_1
	.align		8
        /*0010*/ 	.dword	_ZN40_INTERNAL_231b865f_4_k_cu_771ac0fc_277034cuda3std3__45__cpo5beginE
	.align		8
        /*0018*/ 	.dword	_ZN40_INTERNAL_231b865f_4_k_cu_771ac0fc_277034cuda3std3__45__cpo3endE
	.align		8
        /*0020*/ 	.dword	_ZN40_INTERNAL_231b865f_4_k_cu_771ac0fc_277034cuda3std3__45__cpo6cbeginE
	.align		8
        /*0028*/ 	.dword	_ZN40_INTERNAL_231b865f_4_k_cu_771ac0fc_277034cuda3std3__45__cpo4cendE
	.align		8
        /*0030*/ 	.dword	_ZN40_INTERNAL_231b865f_4_k_cu_771ac0fc_277034cuda3std3__442_GLOBAL__N__231b865f_4_k_cu_771ac0fc_277036ignoreE
	.align		8
        /*0038*/ 	.dword	_ZN40_INTERNAL_231b865f_4_k_cu_771ac0fc_277034cuda3std3__419piecewise_constructE
	.align		8
        /*0040*/ 	.dword	_ZN40_INTERNAL_231b865f_4_k_cu_771ac0fc_277034cuda3std3__48in_placeE
	.align		8
        /*0048*/ 	.dword	_ZN40_INTERNAL_231b865f_4_k_cu_771ac0fc_277034cuda3std6ranges3__45__cpo4swapE
	.align		8
        /*0050*/ 	.dword	_ZN40_INTERNAL_231b865f_4_k_cu_771ac0fc_277034cuda3std6ranges3__45__cpo9iter_moveE
	.align		8
        /*0058*/ 	.dword	_ZN40_INTERNAL_231b865f_4_k_cu_771ac0fc_277034cute7productE
	.align		8
        /*0060*/ 	.dword	_ZN40_INTERNAL_231b865f_4_k_cu_771ac0fc_277034cute1_E
	.align		8
        /*0068*/ 	.dword	$str$22
	.align		8
        /*0070*/ 	.dword	$str$23


//--------------------- .text._ZN7cutlass13device_kernelINS_4gemm6kernel13GemmUniversalIN4cute5tupleIJiiiiEEENS1_10collective13CollectiveMmaINS1_34MainloopSm90TmaGmmaWarpSpecializedILi4ENS5_IJNS4_1CILi1EEESB_SB_EEENS1_35KernelTmaWarpSpecializedCooperativeEEENS5_IJNSA_ILi256EEENSA_ILi128EEESG_EEEaNS5_IJlSB_lEEEaSI_NS4_8TiledMMAINS4_8MMA_AtomIJNS4_4SM904GMMA27MMA_64x128x32_S32S8S8_SS_TNEEEENS4_6LayoutINS5_IJNSA_ILi2EEESB_SB_EEENS5_IJSB_NSA_ILi0EEESS_EEEEENS5_IJNS4_10UnderscoreESV_SV_EEEEENS4_13SM90_TMA_LOADENS4_14ComposedLayoutINS4_7SwizzleILi3ELi4ELi3EEENS4_18smem_ptr_flag_bitsILi8EEENSP_INS5_IJNSA_ILi8EEESG_EEENS5_IJSG_SB_EEEEEEEvNS4_8identityESY_S18_vS19_EENS_8epilogue10collective6detail29Sm90TmaWarpSpecializedAdapterINS1C_15DefaultEpilogueIaSI_SI_NS1B_6thread17LinearCombinationIaLi1EiiLNS1G_9ScaleType4KindE0ELNS_15FloatRoundStyleE2EaEENS1_15EpilogueDefaultEEEEEvvEEEEvNT_6ParamsE --------------------------
	.section	.text._ZN7cutlass13device_kernelINS_4gemm6kernel13GemmUniversalIN4cute5tupleIJiiiiEEENS1_10collective13CollectiveMmaINS1_34MainloopSm90TmaGmmaWarpSpecializedILi4ENS5_IJNS4_1CILi1EEESB_SB_EEENS1_35KernelTmaWarpSpecializedCooperativeEEENS5_IJNSA_ILi256EEENSA_ILi128EEESG_EEEaNS5_IJlSB_lEEEaSI_NS4_8TiledMMAINS4_8MMA_AtomIJNS4_4SM904GMMA27MMA_64x128x32_S32S8S8_SS_TNEEEENS4_6LayoutINS5_IJNSA_ILi2EEESB_SB_EEENS5_IJSB_NSA_ILi0EEESS_EEEEENS5_IJNS4_10UnderscoreESV_SV_EEEEENS4_13SM90_TMA_LOADENS4_14ComposedLayoutINS4_7SwizzleILi3ELi4ELi3EEENS4_18smem_ptr_flag_bitsILi8EEENSP_INS5_IJNSA_ILi8EEESG_EEENS5_IJSG_SB_EEEEEEEvNS4_8identityESY_S18_vS19_EENS_8epilogue10collective6detail29Sm90TmaWarpSpecializedAdapterINS1C_15DefaultEpilogueIaSI_SI_NS1B_6thread17LinearCombinationIaLi1EiiLNS1G_9ScaleType4KindE0ELNS_15FloatRoundStyleE2EaEENS1_15EpilogueDefaultEEEEEvvEEEEvNT_6ParamsE,"ax",@progbits
	.align	128
.text._ZN7cutlass13device_kernelINS_4gemm6kernel13GemmUniversalIN4cute5tupleIJiiiiEEENS1_10collective13CollectiveMmaINS1_34MainloopSm90TmaGmmaWarpSpecializedILi4ENS5_IJNS4_1CILi1EEESB_SB_EEENS1_35KernelTmaWarpSpecializedCooperativeEEENS5_IJNSA_ILi256EEENSA_ILi128EEESG_EEEaNS5_IJlSB_lEEEaSI_NS4_8TiledMMAINS4_8MMA_AtomIJNS4_4SM904GMMA27MMA_64x128x32_S32S8S8_SS_TNEEEENS4_6LayoutINS5_IJNSA_ILi2EEESB_SB_EEENS5_IJSB_NSA_ILi0EEESS_EEEEENS5_IJNS4_10UnderscoreESV_SV_EEEEENS4_13SM90_TMA_LOADENS4_14ComposedLayoutINS4_7SwizzleILi3ELi4ELi3EEENS4_18smem_ptr_flag_bitsILi8EEENSP_INS5_IJNSA_ILi8EEESG_EEENS5_IJSG_SB_EEEEEEEvNS4_8identityESY_S18_vS19_EENS_8epilogue10collective6detail29Sm90TmaWarpSpecializedAdapterINS1C_15DefaultEpilogueIaSI_SI_NS1B_6thread17LinearCombinationIaLi1EiiLNS1G_9ScaleType4KindE0ELNS_15FloatRoundStyleE2EaEENS1_15EpilogueDefaultEEEEEvvEEEEvNT_6ParamsE:
        .type           _ZN7cutlass13device_kernelINS_4gemm6kernel13GemmUniversalIN4cute5tupleIJiiiiEEENS1_10collective13CollectiveMmaINS1_34MainloopSm90TmaGmmaWarpSpecializedILi4ENS5_IJNS4_1CILi1EEESB_SB_EEENS1_35KernelTmaWarpSpecializedCooperativeEEENS5_IJNSA_ILi256EEENSA_ILi128EEESG_EEEaNS5_IJlSB_lEEEaSI_NS4_8TiledMMAINS4_8MMA_AtomIJNS4_4SM904GMMA27MMA_64x128x32_S32S8S8_SS_TNEEEENS4_6LayoutINS5_IJNSA_ILi2EEESB_SB_EEENS5_IJSB_NSA_ILi0EEESS_EEEEENS5_IJNS4_10UnderscoreESV_SV_EEEEENS4_13SM90_TMA_LOADENS4_14ComposedLayoutINS4_7SwizzleILi3ELi4ELi3EEENS4_18smem_ptr_flag_bitsILi8EEENSP_INS5_IJNSA_ILi8EEESG_EEENS5_IJSG_SB_EEEEEEEvNS4_8identityESY_S18_vS19_EENS_8epilogue10collective6detail29Sm90TmaWarpSpecializedAdapterINS1C_15DefaultEpilogueIaSI_SI_NS1B_6thread17LinearCombinationIaLi1EiiLNS1G_9ScaleType4KindE0ELNS_15FloatRoundStyleE2EaEENS1_15EpilogueDefaultEEEEEvvEEEEvNT_6ParamsE,@function
        .size           _ZN7cutlass13device_kernelINS_4gemm6kernel13GemmUniversalIN4cute5tupleIJiiiiEEENS1_10collective13CollectiveMmaINS1_34MainloopSm90TmaGmmaWarpSpecializedILi4ENS5_IJNS4_1CILi1EEESB_SB_EEENS1_35KernelTmaWarpSpecializedCooperativeEEENS5_IJNSA_ILi256EEENSA_ILi128EEESG_EEEaNS5_IJlSB_lEEEaSI_NS4_8TiledMMAINS4_8MMA_AtomIJNS4_4SM904GMMA27MMA_64x128x32_S32S8S8_SS_TNEEEENS4_6LayoutINS5_IJNSA_ILi2EEESB_SB_EEENS5_IJSB_NSA_ILi0EEESS_EEEEENS5_IJNS4_10UnderscoreESV_SV_EEEEENS4_13SM90_TMA_LOADENS4_14ComposedLayoutINS4_7SwizzleILi3ELi4ELi3EEENS4_18smem_ptr_flag_bitsILi8EEENSP_INS5_IJNSA_ILi8EEESG_EEENS5_IJSG_SB_EEEEEEEvNS4_8identityESY_S18_vS19_EENS_8epilogue10collective6detail29Sm90TmaWarpSpecializedAdapterINS1C_15DefaultEpilogueIaSI_SI_NS1B_6thread17LinearCombinationIaLi1EiiLNS1G_9ScaleType4KindE0ELNS_15FloatRoundStyleE2EaEENS1_15EpilogueDefaultEEEEEvvEEEEvNT_6ParamsE,(.L_x_326 - _ZN7cutlass13device_kernelINS_4gemm6kernel13GemmUniversalIN4cute5tupleIJiiiiEEENS1_10collective13CollectiveMmaINS1_34MainloopSm90TmaGmmaWarpSpecializedILi4ENS5_IJNS4_1CILi1EEESB_SB_EEENS1_35KernelTmaWarpSpecializedCooperativeEEENS5_IJNSA_ILi256EEENSA_ILi128EEESG_EEEaNS5_IJlSB_lEEEaSI_NS4_8TiledMMAINS4_8MMA_AtomIJNS4_4SM904GMMA27MMA_64x128x32_S32S8S8_SS_TNEEEENS4_6LayoutINS5_IJNSA_ILi2EEESB_SB_EEENS5_IJSB_NSA_ILi0EEESS_EEEEENS5_IJNS4_10UnderscoreESV_SV_EEEEENS4_13SM90_TMA_LOADENS4_14ComposedLayoutINS4_7SwizzleILi3ELi4ELi3EEENS4_18smem_ptr_flag_bitsILi8EEENSP_INS5_IJNSA_ILi8EEESG_EEENS5_IJSG_SB_EEEEEEEvNS4_8identityESY_S18_vS19_EENS_8epilogue10collective6detail29Sm90TmaWarpSpecializedAdapterINS1C_15DefaultEpilogueIaSI_SI_NS1B_6thread17LinearCombinationIaLi1EiiLNS1G_9ScaleType4KindE0ELNS_15FloatRoundStyleE2EaEENS1_15EpilogueDefaultEEEEEvvEEEEvNT_6ParamsE)
        .other          _ZN7cutlass13device_kernelINS_4gemm6kernel13GemmUniversalIN4cute5tupleIJiiiiEEENS1_10collective13CollectiveMmaINS1_34MainloopSm90TmaGmmaWarpSpecializedILi4ENS5_IJNS4_1CILi1EEESB_SB_EEENS1_35KernelTmaWarpSpecializedCooperativeEEENS5_IJNSA_ILi256EEENSA_ILi128EEESG_EEEaNS5_IJlSB_lEEEaSI_NS4_8TiledMMAINS4_8MMA_AtomIJNS4_4SM904GMMA27MMA_64x128x32_S32S8S8_SS_TNEEEENS4_6LayoutINS5_IJNSA_ILi2EEESB_SB_EEENS5_IJSB_NSA_ILi0EEESS_EEEEENS5_IJNS4_10UnderscoreESV_SV_EEEEENS4_13SM90_TMA_LOADENS4_14ComposedLayoutINS4_7SwizzleILi3ELi4ELi3EEENS4_18smem_ptr_flag_bitsILi8EEENSP_INS5_IJNSA_ILi8EEESG_EEENS5_IJSG_SB_EEEEEEEvNS4_8identityESY_S18_vS19_EENS_8epilogue10collective6detail29Sm90TmaWarpSpecializedAdapterINS1C_15DefaultEpilogueIaSI_SI_NS1B_6thread17LinearCombinationIaLi1EiiLNS1G_9ScaleType4KindE0ELNS_15FloatRoundStyleE2EaEENS1_15EpilogueDefaultEEEEEvvEEEEvNT_6ParamsE,@"STO_CUDA_ENTRY STV_DEFAULT"
_ZN7cutlass13device_kernelINS_4gemm6kernel13GemmUniversalIN4cute5tupleIJiiiiEEENS1_10collective13CollectiveMmaINS1_34MainloopSm90TmaGmmaWarpSpecializedILi4ENS5_IJNS4_1CILi1EEESB_SB_EEENS1_35KernelTmaWarpSpecializedCooperativeEEENS5_IJNSA_ILi256EEENSA_ILi128EEESG_EEEaNS5_IJlSB_lEEEaSI_NS4_8TiledMMAINS4_8MMA_AtomIJNS4_4SM904GMMA27MMA_64x128x32_S32S8S8_SS_TNEEEENS4_6LayoutINS5_IJNSA_ILi2EEESB_SB_EEENS5_IJSB_NSA_ILi0EEESS_EEEEENS5_IJNS4_10UnderscoreESV_SV_EEEEENS4_13SM90_TMA_LOADENS4_14ComposedLayoutINS4_7SwizzleILi3ELi4ELi3EEENS4_18smem_ptr_flag_bitsILi8EEENSP_INS5_IJNSA_ILi8EEESG_EEENS5_IJSG_SB_EEEEEEEvNS4_8identityESY_S18_vS19_EENS_8epilogue10collective6detail29Sm90TmaWarpSpecializedAdapterINS1C_15DefaultEpilogueIaSI_SI_NS1B_6thread17LinearCombinationIaLi1EiiLNS1G_9ScaleType4KindE0ELNS_15FloatRoundStyleE2EaEENS1_15EpilogueDefaultEEEEEvvEEEEvNT_6ParamsE:
[----:B------:R-:W0:Y:S01]  /*0000*/  LDC R1, c[0x0][0x28] ;  /* 0x00000a00ff017b82 */ /* 0x000e220000000800 */
[----:B------:R-:W1:Y:S01]  /*0010*/  S2R R18, SR_TID.X ;  /* 0x0000000000127919 */ /* 0x000e620000002100 */
[----:B------:R-:W-:Y:S01]  /*0020*/  ELECT P0, URZ, PT ;  /* 0x00000000003f782f */ /* 0x000fe20003800000 */
[----:B------:R-:W-:Y:S01]  /*0030*/  BSSY B0, `(.L_x_0) ;  /* 0x000000f000007945 */ /* 0x000fe20003800000 */
[--C-:B-1----:R-:W-:Y:S02]  /*0040*/  SHF.R.U32.HI R0, RZ, 0x5, R18.reuse ;  /* 0x00000005ff007819 */ /* 0x102fe40000011612 */
[----:B------:R-:W-:-:S03]  /*0050*/  SHF.R.U32.HI R2, RZ, 0x7, R18 ;  /* 0x00000007ff027819 */ /* 0x000fc60000011612 */
[----:B------:R-:W1:Y:S04]  /*0060*/  SHFL.IDX PT, R5, R0, RZ, 0x1f ;  /* 0x00001fff00057589 */ /* 0x000e6800000e0000 */
[----:B------:R2:W3:Y:S01]  /*0070*/  SHFL.IDX PT, R8, R2, RZ, 0x1f ;  /* 0x00001fff02087589 */ /* 0x0004e200000e0000 */
[----:B-1----:R-:W-:-:S13]  /*0080*/  ISETP.NE.OR P0, PT, R5, RZ, !P0 ;  /* 0x000000ff0500720c */ /* 0x002fda0004705670 */
[----:B0-23--:R-:W-:Y:S05]  /*0090*/  @P0 BRA `(.L_x_1) ;  /* 0x0000000000200947 */ /* 0x00dfea0003800000 */
[----:B------:R-:W-:Y:S02]  /*00a0*/  ULDC.64 UR4, c[0x0][0x198] ;  /* 0x0000660000047ab9 */ /* 0x000fe40000000a00 */
[----:B------:R-:W-:Y:S02]  /*00b0*/  UIADD3 UR6, UP0, UR4, 0xf0, URZ ;  /* 0x000000f004067890 */ /* 0x000fe4000ff1e03f */
[----:B------:R-:W-:Y:S02]  /*00c0*/  UIADD3 UR4, UP1, UR4, 0x1f0, URZ ;  /* 0x000001f004047890 */ /* 0x000fe4000ff3e03f */
[----:B------:R-:W-:Y:S02]  /*00d0*/  UIADD3.X UR7, URZ, UR5, URZ, UP0, !UPT ;  /* 0x000000053f077290 */ /* 0x000fe400087fe43f */
[----:B------:R-:W-:-:S07]  /*00e0*/  UIADD3.X UR5, URZ, UR5, URZ, UP1, !UPT ;  /* 0x000000053f057290 */ /* 0x000fce0008ffe43f */
[----:B------:R0:W-:Y:S02]  /*00f0*/  UTMACCTL.PF [UR6] ;  /* 0x00000000060079b9 */ /* 0x0001e40008040000 */
[----:B------:R0:W-:Y:S02]  /*0100*/  UTMACCTL.PF [UR4] ;  /* 0x00000000040079b9 */ /* 0x0001e40008040000 */
[----:B0-----:R-:W-:Y:S01]  /*0110*/  NOP ;  /* 0x0000000000007918 */ /* 0x001fe20000000000 */
.L_x_1:
[----:B------:R-:W-:Y:S05]  /*0120*/  BSYNC B0 ;  /* 0x0000000000007941 */ /* 0x000fea0003800000 */
.L_x_0:
[----:B------:R-:W0:Y:S02]  /*0130*/  SHFL.IDX PT, R2, R0, RZ, 0x1f ;  /* 0x00001fff00027589 */ /* 0x000e2400000e0000 */
[----:B0-----:R-:W-:-:S13]  /*0140*/  ISETP.NE.AND P0, PT, R2, RZ, PT ;  /* 0x000000ff0200720c */ /* 0x001fda0003f05270 */
[----:B------:R-:W-:Y:S05]  /*0150*/  @P0 BRA `(.L_x_2) ;  /* 0x0000000000580947 */ /* 0x000fea0003800000 */
[----:B------:R-:W0:Y:S01]  /*0160*/  S2UR UR8, SR_CgaCtaId ;  /* 0x00000000000879c3 */ /* 0x000e220000008800 */
[----:B------:R-:W-:Y:S01]  /*0170*/  UMOV UR4, 0x400 ;  /* 0x0000040000047882 */ /* 0x000fe20000000000 */
[----:B------:R-:W-:Y:S01]  /*0180*/  UMOV UR5, 0x1 ;  /* 0x0000000100057882 */ /* 0x000fe20000000000 */
[----:B------:R-:W-:Y:S01]  /*0190*/  UMOV UR6, 0x100 ;  /* 0x0000010000067882 */ /* 0x000fe20000000000 */
[----:B------:R-:W-:Y:S01]  /*01a0*/  ELECT P0, URZ, PT ;  /* 0x00000000003f782f */ /* 0x000fe20003800000 */
[----:B------:R-:W-:-:S04]  /*01b0*/  UIADD3 UR6, -UR6, 0x100000, URZ ;  /* 0x0010000006067890 */ /* 0x000fc8000fffe13f */
[----:B------:R-:W-:Y:S02]  /*01c0*/  USHF.L.U32 UR7, UR6, 0xb, URZ ;  /* 0x0000000b06077899 */ /* 0x000fe4000800063f */
[----:B------:R-:W-:Y:S02]  /*01d0*/  USHF.L.U32 UR6, UR6, 0x1, URZ ;  /* 0x0000000106067899 */ /* 0x000fe4000800063f */
[----:B0-----:R-:W-:Y:S02]  /*01e0*/  ULEA UR8, UR8, UR4, 0x18 ;  /* 0x0000000408087291 */ /* 0x001fe4000f8ec03f */
[----:B------:R-:W-:-:S04]  /*01f0*/  UIADD3 UR4, -UR5, 0x100000, URZ ;  /* 0x0010000005047890 */ /* 0x000fc8000fffe13f */
[----:B------:R-:W-:Y:S02]  /*0200*/  USHF.L.U32 UR5, UR4, 0xb, URZ ;  /* 0x0000000b04057899 */ /* 0x000fe4000800063f */
[----:B------:R-:W-:Y:S01]  /*0210*/  USHF.L.U32 UR4, UR4, 0x1, URZ ;  /* 0x0000000104047899 */ /* 0x000fe2000800063f */
[----:B------:R-:W0:Y:S11]  /*0220*/  FENCE.VIEW.ASYNC.S ;  /* 0x00000000000073c6 */ /* 0x000e360000000000 */
[----:B0-----:R0:W1:Y:S01]  /*0230*/  SYNCS.EXCH.64 URZ, [UR8], UR4 ;  /* 0x00000004083f75b2 */ /* 0x0010620008000100 */
[----:B------:R0:W2:Y:S01]  /*0240*/  SYNCS.EXCH.64 URZ, [UR8+0x20], UR6 ;  /* 0x00002006083f75b2 */ /* 0x0000a20008000100 */
[----:B------:R0:W3:Y:S01]  /*0250*/  SYNCS.EXCH.64 URZ, [UR8+0x8], UR4 ;  /* 0x00000804083f75b2 */ /* 0x0000e20008000100 */
[----:B------:R0:W4:Y:S01]  /*0260*/  SYNCS.EXCH.64 URZ, [UR8+0x28], UR6 ;  /* 0x00002806083f75b2 */ /* 0x0001220008000100 */
[----:B------:R0:W0:Y:S01]  /*0270*/  SYNCS.EXCH.64 URZ, [UR8+0x10], UR4 ;  /* 0x00001004083f75b2 */ /* 0x0000220008000100 */
[----:B------:R0:W0:Y:S01]  /*0280*/  SYNCS.EXCH.64 URZ, [UR8+0x30], UR6 ;  /* 0x00003006083f75b2 */ /* 0x0000220008000100 */
[----:B------:R0:W0:Y:S01]  /*0290*/  SYNCS.EXCH.64 URZ, [UR8+0x18], UR4 ;  /* 0x00001804083f75b2 */ /* 0x0000220008000100 */
[----:B------:R0:W0:Y:S01]  /*02a0*/  SYNCS.EXCH.64 URZ, [UR8+0x38], UR6 ;  /* 0x00003806083f75b2 */ /* 0x0000220008000100 */
[----:B------:R-:W-:Y:S01]  /*02b0*/  NOP ;  /* 0x0000000000007918 */ /* 0x000fe20000000000 */
.L_x_2:
[----:B------:R-:W5:Y:S01]  /*02c0*/  SHFL.IDX PT, R0, R0, RZ, 0x1f ;  /* 0x00001fff00007589 */ /* 0x000f6200000e0000 */
[----:B------:R-:W-:Y:S01]  /*02d0*/  ELECT P0, URZ, PT ;  /* 0x00000000003f782f */ /* 0x000fe20003800000 */
[----:B------:R-:W1:Y:S01]  /*02e0*/  LDC R2, c[0x0][0x65c] ;  /* 0x00019700ff027b82 */ /* 0x000e620000000800 */
[----:B------:R-:W-:Y:S01]  /*02f0*/  SHF.R.S32.HI R6, RZ, 0x1f, R5 ;  /* 0x0000001fff067819 */ /* 0x000fe20000011405 */
[----:B------:R-:W2:Y:S01]  /*0300*/  S2R R3, SR_CTAID.Y ;  /* 0x0000000000037919 */ /* 0x000ea20000002600 */
[----:B0-----:R-:W-:Y:S01]  /*0310*/  UMOV UR4, 0x20 ;  /* 0x0000002000047882 */ /* 0x001fe20000000000 */
[----:B------:R-:W-:Y:S01]  /*0320*/  ISETP.NE.AND P2, PT, R8, RZ, PT ;  /* 0x000000ff0800720c */ /* 0x000fe20003f45270 */
[----:B------:R-:W-:Y:S01]  /*0330*/  NOP ;  /* 0x0000000000007918 */ /* 0x000fe20000000000 */
[----:B------:R-:W0:Y:S01]  /*0340*/  S2R R4, SR_CTAID.X ;  /* 0x0000000000047919 */ /* 0x000e220000002500 */
[----:B------:R-:W-:Y:S01]  /*0350*/  LEA.HI R6, R6, R5, RZ, 0x2 ;  /* 0x0000000506067211 */ /* 0x000fe200078f10ff */
[----:B------:R-:W-:Y:S01]  /*0360*/  NOP ;  /* 0x0000000000007918 */ /* 0x000fe20000000000 */
[----:B-----5:R-:W-:-:S02]  /*0370*/  ISETP.NE.OR P0, PT, R0, RZ, !P0 ;  /* 0x000000ff0000720c */ /* 0x020fc40004705670 */
[----:B-1----:R-:W-:-:S04]  /*0380*/  ISETP.NE.AND P3, PT, R2, 0x1, PT ;  /* 0x000000010200780c */ /* 0x002fc80003f65270 */
[----:B------:R-:W-:Y:S02]  /*0390*/  P2R R0, PR, RZ, 0x8 ;  /* 0x00000008ff007803 */ /* 0x000fe40000000000 */
[----:B------:R-:W-:-:S05]  /*03a0*/  LOP3.LUT R0, R6, 0xfffffffc, RZ, 0xc0, !PT ;  /* 0xfffffffc06007812 */ /* 0x000fca00078ec0ff */
[----:B------:R-:W-:Y:S01]  /*03b0*/  VOTEU.ALL UP0, P0 ;  /* 0x00000000003f7886 */ /* 0x000fe20000000000 */
[----:B------:R-:W-:Y:S01]  /*03c0*/  IMAD.IADD R0, R5, 0x1, -R0 ;  /* 0x0000000105007824 */ /* 0x000fe200078e0a00 */
[----:B------:R-:W0:Y:S01]  /*03d0*/  @P3 LDC R17, c[0x0][0x10] ;  /* 0x00000400ff113b82 */ /* 0x000e220000000800 */
[----:B------:R-:W-:Y:S01]  /*03e0*/  VOTEU.ALL UP1, P0 ;  /* 0x00000000003f7886 */ /* 0x000fe20000020000 */
[----:B--2---:R-:W-:Y:S01]  /*03f0*/  @P3 IMAD.MOV.U32 R6, RZ, RZ, R3 ;  /* 0x000000ffff063224 */ /* 0x004fe200078e0003 */
[----:B------:R-:W-:Y:S01]  /*0400*/  @!UP0 UMOV UR6, 0x400 ;  /* 0x0000040000068882 */ /* 0x000fe20000000000 */
[----:B------:R-:W-:-:S04]  /*0410*/  @!UP0 UIADD3 UR4, -UR4, 0x100000, URZ ;  /* 0x0010000004048890 */ /* 0x000fc8000fffe13f */
[----:B------:R-:W-:Y:S02]  /*0420*/  @!UP0 USHF.L.U32 UR5, UR4, 0xb, URZ ;  /* 0x0000000b04058899 */ /* 0x000fe4000800063f */
[----:B------:R-:W-:Y:S01]  /*0430*/  @!UP0 USHF.L.U32 UR4, UR4, 0x1, URZ ;  /* 0x0000000104048899 */ /* 0x000fe2000800063f */
[----:B------:R-:W-:Y:S02]  /*0440*/  @P3 IMAD.MOV.U32 R7, RZ, RZ, RZ ;  /* 0x000000ffff073224 */ /* 0x000fe400078e00ff */
[----:B------:R-:W-:Y:S01]  /*0450*/  IMAD.MOV.U32 R5, RZ, RZ, RZ ;  /* 0x000000ffff057224 */ /* 0x000fe200078e00ff */
[----:B------:R-:W1:Y:S01]  /*0460*/  @!UP0 S2UR UR7, SR_CgaCtaId ;  /* 0x00000000000789c3 */ /* 0x000e620000008800 */
[----:B------:R-:W-:-:S07]  /*0470*/  @P3 IMAD.MOV.U32 R11, RZ, RZ, RZ ;  /* 0x000000ffff0b3224 */ /* 0x000fce00078e00ff */
[----:B------:R-:W2:Y:S01]  /*0480*/  @!P3 LDC R9, c[0x0][0xc] ;  /* 0x00000300ff09bb82 */ /* 0x000ea20000000800 */
[----:B0-----:R-:W-:-:S04]  /*0490*/  @P3 IMAD.WIDE.U32 R16, R4, R17, R6 ;  /* 0x0000001104103225 */ /* 0x001fc800078e0006 */
[----:B------:R-:W-:Y:S01]  /*04a0*/  @P3 IMAD.IADD R17, R17, 0x1, R11 ;  /* 0x0000000111113824 */ /* 0x000fe200078e020b */
[----:B-1----:R-:W-:Y:S01]  /*04b0*/  @!UP0 ULEA UR6, UR7, UR6, 0x18 ;  /* 0x0000000607068291 */ /* 0x002fe2000f8ec03f */
[----:B------:R-:W-:Y:S01]  /*04c0*/  VOTEU.ALL UP0, P0 ;  /* 0x00000000003f7886 */ /* 0x000fe20000000000 */
[----:B------:R-:W-:-:S04]  /*04d0*/  ISETP.NE.AND P0, PT, R0, 0x3, PT ;  /* 0x000000030000780c */ /* 0x000fc80003f05270 */
[----:B------:R-:W-:Y:S01]  /*04e0*/  ISETP.EQ.OR P0, PT, R0, RZ, !P0 ;  /* 0x000000ff0000720c */ /* 0x000fe20004702670 */
[----:B--2---:R-:W-:-:S03]  /*04f0*/  @!P3 IMAD.WIDE.U32 R6, R9, R3, R4 ;  /* 0x000000030906b225 */ /* 0x004fc600078e0004 */
[C---:B------:R-:W-:Y:S01]  /*0500*/  ISETP.EQ.AND P0, PT, R8.reuse, RZ, P0 ;  /* 0x000000ff0800720c */ /* 0x040fe20000702270 */
[----:B------:R-:W-:Y:S01]  /*0510*/  VIADD R8, R8, 0xffffffff ;  /* 0xffffffff08087836 */ /* 0x000fe20000000000 */
[----:B------:R-:W0:Y:S02]  /*0520*/  FENCE.VIEW.ASYNC.S ;  /* 0x00000000000073c6 */ /* 0x000e240000000000 */
[----:B0-----:R0:W3:Y:S01]  /*0530*/  @!UP0 SYNCS.EXCH.64 URZ, [UR6+0x50], UR4 ;  /* 0x00005004063f85b2 */ /* 0x0010e20008000100 */
[----:B------:R-:W-:Y:S01]  /*0540*/  @!P3 IMAD.MOV.U32 R16, RZ, RZ, R6 ;  /* 0x000000ffff10b224 */ /* 0x000fe200078e0006 */
[----:B------:R-:W-:Y:S01]  /*0550*/  SEL R19, RZ, 0x1, !P0 ;  /* 0x00000001ff137807 */ /* 0x000fe20004000000 */
[----:B------:R-:W-:Y:S01]  /*0560*/  @!P3 IMAD.MOV.U32 R17, RZ, RZ, R7 ;  /* 0x000000ffff11b224 */ /* 0x000fe200078e0007 */
[----:B------:R-:W-:-:S04]  /*0570*/  ISETP.GE.U32.AND P1, PT, R8, 0x2, PT ;  /* 0x000000020800780c */ /* 0x000fc80003f26070 */
[----:B------:R-:W-:Y:S01]  /*0580*/  SEL R19, R19, 0x2, P1 ;  /* 0x0000000213137807 */ /* 0x000fe20000800000 */
[----:B------:R0:W3:Y:S01]  /*0590*/  @!UP1 SYNCS.EXCH.64 URZ, [UR6+0x58], UR4 ;  /* 0x00005804063f95b2 */ /* 0x0000e20008000100 */
[----:B------:R-:W-:Y:S01]  /*05a0*/  NOP ;  /* 0x0000000000007918 */ /* 0x000fe20000000000 */
[----:B---34-:R-:W-:Y:S06]  /*05b0*/  BAR.SYNC.DEFER_BLOCKING 0x0 ;  /* 0x0000000000007b1d */ /* 0x018fec0000010000 */
[----:B------:R-:W-:Y:S05]  /*05c0*/  @!P2 BRA `(.L_x_3) ;  /* 0x000000840020a947 */ /* 0x000fea0003800000 */
[----:B------:R-:W-:-:S13]  /*05d0*/  ISETP.GT.U32.AND P0, PT, R8, 0x1, PT ;  /* 0x000000010800780c */ /* 0x000fda0003f04070 */
[----:B0-----:R-:W-:Y:S05]  /*05e0*/  @P0 EXIT ;  /* 0x000000000000094d */ /* 0x001fea0003800000 */
[----:B------:R-:W-:Y:S01]  /*05f0*/  ULDC.64 UR4, c[0x0][0x650] ;  /* 0x0001940000047ab9 */ /* 0x000fe20000000a00 */
[----:B------:R-:W-:Y:S01]  /*0600*/  PRMT R0, RZ, 0x7610, R0 ;  /* 0x00007610ff007816 */ /* 0x000fe20000000000 */
[----:B------:R-:W-:Y:S01]  /*0610*/  IMAD.MOV.U32 R152, RZ, RZ, -0x1 ;  /* 0xffffffffff987424 */ /* 0x000fe200078e00ff */
[----:B------:R-:W-:Y:S01]  /*0620*/  ISETP.GE.U32.AND P0, PT, R16, UR4, PT ;  /* 0x0000000410007c0c */ /* 0x000fe2000bf06070 */
[----:B------:R-:W-:Y:S02]  /*0630*/  IMAD.MOV.U32 R23, RZ, RZ, -0x1 ;  /* 0xffffffffff177424 */ /* 0x000fe400078e00ff */
[----:B------:R-:W-:Y:S01]  /*0640*/  IMAD.MOV.U32 R22, RZ, RZ, -0x1 ;  /* 0xffffffffff167424 */ /* 0x000fe200078e00ff */
[----:B------:R-:W-:-:S13]  /*0650*/  ISETP.GE.U32.AND.EX P0, PT, R17, UR5, PT, P0 ;  /* 0x0000000511007c0c */ /* 0x000fda000bf06100 */
[----:B------:R-:W-:Y:S05]  /*0660*/  @P0 BRA `(.L_x_4) ;  /* 0x0000000400580947 */ /* 0x000fea0003800000 */
[----:B------:R-:W0:Y:S01]  /*0670*/  LDC.64 R14, c[0x0][0x628] ;  /* 0x00018a00ff0e7b82 */ /* 0x000e220000000a00 */
[----:B------:R-:W-:Y:S02]  /*0680*/  IMAD.MOV.U32 R6, RZ, RZ, R16 ;  /* 0x000000ffff067224 */ /* 0x000fe400078e0010 */
[----:B------:R-:W-:-:S05]  /*0690*/  IMAD.MOV.U32 R7, RZ, RZ, R17 ;  /* 0x000000ffff077224 */ /* 0x000fca00078e0011 */
[----:B------:R-:W1:Y:S08]  /*06a0*/  LDC R0, c[0x0][0x630] ;  /* 0x00018c00ff007b82 */ /* 0x000e700000000800 */
[----:B------:R-:W2:Y:S01]  /*06b0*/  LDC.64 R20, c[0x0][0x620] ;  /* 0x00018800ff147b82 */ /* 0x000ea20000000a00 */
[----:B0-----:R-:W-:-:S04]  /*06c0*/  ISETP.NE.U32.AND P0, PT, R14, RZ, PT ;  /* 0x000000ff0e00720c */ /* 0x001fc80003f05070 */
[----:B------:R-:W-:-:S13]  /*06d0*/  ISETP.NE.AND.EX P0, PT, R15, RZ, PT, P0 ;  /* 0x000000ff0f00720c */ /* 0x000fda0003f05300 */
[----:B-12---:R-:W-:Y:S05]  /*06e0*/  @!P0 BRA `(.L_x_5) ;  /* 0x0000000000288947 */ /* 0x006fea0003800000 */
[----:B------:R-:W0:Y:S02]  /*06f0*/  LDC R11, c[0x0][0x634] ;  /* 0x00018d00ff0b7b82 */ /* 0x000e240000000800 */
[----:B0-----:R-:W-:-:S05]  /*0700*/  IADD3 R11, P0, R16, R11, RZ ;  /* 0x0000000b100b7210 */ /* 0x001fca0007f1e0ff */
[----:B------:R-:W-:-:S04]  /*0710*/  IMAD.X R13, RZ, RZ, R17, P0 ;  /* 0x000000ffff0d7224 */ /* 0x000fc800000e0611 */
[----:B------:R-:W-:-:S04]  /*0720*/  IMAD.WIDE.U32 R6, R13, R14, RZ ;  /* 0x0000000e0d067225 */ /* 0x000fc800078e00ff */
[----:B------:R-:W-:-:S04]  /*0730*/  IMAD.WIDE.U32 R8, P0, R11, R15, R6 ;  /* 0x0000000f0b087225 */ /* 0x000fc80007800006 */
[----:B------:R-:W-:-:S04]  /*0740*/  IMAD.WIDE.U32 R6, R11, R14, RZ ;  /* 0x0000000e0b067225 */ /* 0x000fc800078e00ff */
[----:B------:R-:W-:Y:S01]  /*0750*/  IMAD.X R11, RZ, RZ, RZ, P0 ;  /* 0x000000ffff0b7224 */ /* 0x000fe200000e06ff */
[----:B------:R-:W-:Y:S01]  /*0760*/  IADD3 RZ, P0, R7, R8, RZ ;  /* 0x0000000807ff7210 */ /* 0x000fe20007f1e0ff */
[----:B------:R-:W-:-:S04]  /*0770*/  IMAD.MOV.U32 R10, RZ, RZ, R9 ;  /* 0x000000ffff0a7224 */ /* 0x000fc800078e0009 */
[----:B------:R-:W-:-:S08]  /*0780*/  IMAD.WIDE.U32.X R6, R13, R15, R10, P0 ;  /* 0x0000000f0d067225 */ /* 0x000fd000000e040a */
.L_x_5:
[-CC-:B------:R-:W-:Y:S01]  /*0790*/  SHF.R.U64 R25, R6, R0.reuse, R7.reuse ;  /* 0x0000000006197219 */ /* 0x180fe20000001207 */
[----:B------:R-:W0:Y:S01]  /*07a0*/  LDC R10, c[0x0][0x618] ;  /* 0x00018600ff0a7b82 */ /* 0x000e220000000800 */
[----:B------:R-:W-:Y:S01]  /*07b0*/  SHF.R.U32.HI R5, RZ, R0, R7 ;  /* 0x00000000ff057219 */ /* 0x000fe20000011607 */
[----:B------:R-:W-:Y:S01]  /*07c0*/  ULDC UR4, c[0x0][0x150] ;  /* 0x0000540000047ab9 */ /* 0x000fe20000000800 */
[----:B------:R-:W-:Y:S02]  /*07d0*/  IADD3 R9, P0, RZ, -R25, RZ ;  /* 0x80000019ff097210 */ /* 0x000fe40007f1e0ff */
[----:B------:R-:W-:-:S03]  /*07e0*/  I2FP.F32.U32 R0, R4 ;  /* 0x0000000400007245 */ /* 0x000fc60000201000 */
[----:B------:R-:W1:Y:S01]  /*07f0*/  LDC.64 R26, c[0x0][0x640] ;  /* 0x00019000ff1a7b82 */ /* 0x000e620000000a00 */
[----:B------:R-:W-:Y:S02]  /*0800*/  IMAD.X R11, RZ, RZ, ~R5, P0 ;  /* 0x000000ffff0b7224 */ /* 0x000fe400000e0e05 */
[----:B------:R-:W-:Y:S01]  /*0810*/  FMUL R0, R0, UR4 ;  /* 0x0000000400007c20 */ /* 0x000fe20008400000 */
[----:B------:R-:W-:Y:S01]  /*0820*/  IMAD.WIDE.U32 R6, R9, R20, R16 ;  /* 0x0000001409067225 */ /* 0x000fe200078e0010 */
[----:B------:R-:W-:-:S03]  /*0830*/  ULDC UR4, c[0x0][0x154] ;  /* 0x0000550000047ab9 */ /* 0x000fc60000000800 */
[----:B------:R-:W-:Y:S01]  /*0840*/  IMAD R8, R11, R20, RZ ;  /* 0x000000140b087224 */ /* 0x000fe200078e02ff */
[----:B------:R-:W2:Y:S01]  /*0850*/  LDC R5, c[0x0][0x144] ;  /* 0x00005100ff057b82 */ /* 0x000ea20000000800 */
[----:B------:R-:W3:Y:S02]  /*0860*/  F2I.U32.TRUNC.NTZ R0, R0 ;  /* 0x0000000000007305 */ /* 0x000ee4000020f000 */
[----:B------:R-:W-:-:S04]  /*0870*/  IMAD R9, R9, R21, R8 ;  /* 0x0000001509097224 */ /* 0x000fc800078e0208 */
[----:B------:R-:W-:Y:S01]  /*0880*/  IMAD.IADD R7, R7, 0x1, R9 ;  /* 0x0000000107077824 */ /* 0x000fe200078e0209 */
[----:B------:R-:W4:Y:S01]  /*0890*/  LDC R12, c[0x0][0x608] ;  /* 0x00018200ff0c7b82 */ /* 0x000f220000000800 */
[----:B------:R-:W-:-:S03]  /*08a0*/  IMAD.MOV.U32 R9, RZ, RZ, -0x1 ;  /* 0xffffffffff097424 */ /* 0x000fc600078e00ff */
[-CC-:B0-----:R-:W-:Y:S02]  /*08b0*/  SHF.R.U64 R20, R6, R10.reuse, R7.reuse ;  /* 0x0000000a06147219 */ /* 0x181fe40000001207 */
[----:B------:R-:W-:Y:S02]  /*08c0*/  I2FP.F32.U32 R6, R3 ;  /* 0x0000000300067245 */ /* 0x000fe40000201000 */
[----:B------:R-:W0:Y:S01]  /*08d0*/  LDC R24, c[0x0][0x658] ;  /* 0x00019600ff187b82 */ /* 0x000e220000000800 */
[----:B-1----:R-:W-:Y:S01]  /*08e0*/  ISETP.NE.U32.AND P0, PT, R26, RZ, PT ;  /* 0x000000ff1a00720c */ /* 0x002fe20003f05070 */
[----:B---3--:R-:W-:Y:S01]  /*08f0*/  IMAD.MOV R8, RZ, RZ, -R0 ;  /* 0x000000ffff087224 */ /* 0x008fe200078e0a00 */
[----:B------:R-:W-:Y:S01]  /*0900*/  SHF.R.U32.HI R7, RZ, R10, R7 ;  /* 0x0000000aff077219 */ /* 0x000fe20000011607 */
[----:B------:R-:W-:Y:S01]  /*0910*/  FMUL R6, R6, UR4 ;  /* 0x0000000406067c20 */ /* 0x000fe20008400000 */
[----:B------:R-:W-:-:S03]  /*0920*/  ISETP.NE.AND.EX P0, PT, R27, RZ, PT, P0 ;  /* 0x000000ff1b00720c */ /* 0x000fc60003f05300 */
[----:B------:R-:W1:Y:S01]  /*0930*/  LDC R14, c[0x0][0x148] ;  /* 0x00005200ff0e7b82 */ /* 0x000e620000000800 */
[----:B--2---:R-:W-:-:S07]  /*0940*/  IMAD R0, R5, R8, R4 ;  /* 0x0000000805007224 */ /* 0x004fce00078e0204 */
[----:B------:R-:W2:Y:S01]  /*0950*/  LDC R22, c[0x0][0x600] ;  /* 0x00018000ff167b82 */ /* 0x000ea20000000800 */
[-CC-:B----4-:R-:W-:Y:S02]  /*0960*/  SHF.R.U64 R28, R20, R12.reuse, R7.reuse ;  /* 0x0000000c141c7219 */ /* 0x190fe40000001207 */
[----:B------:R-:W-:Y:S01]  /*0970*/  SHF.R.U32.HI R5, RZ, R12, R7 ;  /* 0x0000000cff057219 */ /* 0x000fe20000011607 */
[----:B------:R-:W-:Y:S01]  /*0980*/  IMAD.MOV.U32 R7, RZ, RZ, 0x1 ;  /* 0x00000001ff077424 */ /* 0x000fe200078e00ff */
[----:B------:R3:W4:Y:S03]  /*0990*/  F2I.U32.TRUNC.NTZ R12, R6 ;  /* 0x00000006000c7305 */ /* 0x000726000020f000 */
[----:B------:R-:W1:Y:S01]  /*09a0*/  LDC R15, c[0x0][0x648] ;  /* 0x00019200ff0f7b82 */ /* 0x000e620000000800 */
[-C--:B0-----:R-:W-:Y:S02]  /*09b0*/  SHF.L.U32 R4, R9, R24.reuse, RZ ;  /* 0x0000001809047219 */ /* 0x081fe400000006ff */
[----:B------:R-:W-:-:S02]  /*09c0*/  SHF.R.U64 R30, R28, R24, R5 ;  /* 0x000000181c1e7219 */ /* 0x000fc40000001205 */
[----:B------:R-:W-:Y:S02]  /*09d0*/  LOP3.LUT R11, RZ, R4, RZ, 0x33, !PT ;  /* 0x00000004ff0b7212 */ /* 0x000fe400078e33ff */
[-C--:B------:R-:W-:Y:S01]  /*09e0*/  SHF.R.U32.HI R5, RZ, R24.reuse, R5 ;  /* 0x00000018ff057219 */ /* 0x080fe20000011605 */
[----:B------:R-:W0:Y:S01]  /*09f0*/  LDC R21, c[0x0][0x638] ;  /* 0x00018e00ff157b82 */ /* 0x000e220000000800 */
[----:B------:R-:W-:Y:S01]  /*0a00*/  SHF.L.U32 R10, R7, R24, RZ ;  /* 0x00000018070a7219 */ /* 0x000fe200000006ff */
[----:B------:R-:W-:-:S06]  /*0a10*/  IMAD.MOV.U32 R4, RZ, RZ, R30 ;  /* 0x000000ffff047224 */ /* 0x000fcc00078e001e */
[----:B------:R-:W0:Y:S01]  /*0a20*/  LDC R152, c[0x0][0x610] ;  /* 0x00018400ff987b82 */ /* 0x000e220000000800 */
[----:B---34-:R-:W-:Y:S05]  /*0a30*/  @!P0 BRA `(.L_x_6) ;  /* 0x0000000000288947 */ /* 0x018fea0003800000 */
[----:B------:R-:W3:Y:S02]  /*0a40*/  LDC R9, c[0x0][0x64c] ;  /* 0x00019300ff097b82 */ /* 0x000ee40000000800 */
[----:B---3--:R-:W-:-:S05]  /*0a50*/  IADD3 R9, P0, R30, R9, RZ ;  /* 0x000000091e097210 */ /* 0x008fca0007f1e0ff */
        /* <DEDUP_REMOVED lines=8> */
.L_x_6:
[----:B-1----:R-:W-:Y:S01]  /*0ae0*/  SHF.R.U64 R4, R4, R15, R5 ;  /* 0x0000000f04047219 */ /* 0x002fe20000001205 */
[----:B--2---:R-:W-:Y:S01]  /*0af0*/  VIADD R5, R22, 0xffffffff ;  /* 0xffffffff16057836 */ /* 0x004fe20000000000 */
[----:B------:R-:W-:Y:S01]  /*0b00*/  LOP3.LUT R11, R28, R11, RZ, 0xc0, !PT ;  /* 0x0000000b1c0b7212 */ /* 0x000fe200078ec0ff */
[----:B------:R-:W-:Y:S02]  /*0b10*/  IMAD.MOV R12, RZ, RZ, -R12 ;  /* 0x000000ffff0c7224 */ /* 0x000fe400078e0a0c */
[----:B------:R-:W-:Y:S01]  /*0b20*/  IMAD.MOV R6, RZ, RZ, -R4 ;  /* 0x000000ffff067224 */ /* 0x000fe200078e0a04 */
[----:B------:R-:W-:Y:S01]  /*0b30*/  LOP3.LUT R5, R20, R5, RZ, 0xc0, !PT ;  /* 0x0000000514057212 */ /* 0x000fe200078ec0ff */
[----:B------:R-:W-:Y:S02]  /*0b40*/  @P3 IMAD R0, R14, R12, R3 ;  /* 0x0000000c0e003224 */ /* 0x000fe400078e0203 */
[----:B------:R-:W-:Y:S02]  /*0b50*/  IMAD R11, R10, R4, R11 ;  /* 0x000000040a0b7224 */ /* 0x000fe400078e020b */
[----:B0-----:R-:W-:-:S02]  /*0b60*/  IMAD R3, R6, R21, R30 ;  /* 0x0000001506037224 */ /* 0x001fc400078e021e */
[----:B------:R-:W-:Y:S02]  /*0b70*/  IMAD R152, R11, R152, R0 ;  /* 0x000000980b987224 */ /* 0x000fe400078e0200 */
[----:B------:R-:W-:Y:S02]  /*0b80*/  IMAD R3, R3, R22, R5 ;  /* 0x0000001603037224 */ /* 0x000fe400078e0205 */
[----:B------:R-:W-:Y:S02]  /*0b90*/  IMAD.MOV.U32 R0, RZ, RZ, 0x1 ;  /* 0x00000001ff007424 */ /* 0x000fe400078e00ff */
[----:B------:R-:W-:Y:S01]  /*0ba0*/  IMAD.MOV.U32 R22, RZ, RZ, R25 ;  /* 0x000000ffff167224 */ /* 0x000fe200078e0019 */
[----:B------:R-:W-:Y:S02]  /*0bb0*/  SEL R23, R3, R152, !P3 ;  /* 0x0000009803177207 */ /* 0x000fe40005800000 */
[----:B------:R-:W-:-:S07]  /*0bc0*/  SEL R152, R152, R3, !P3 ;  /* 0x0000000398987207 */ /* 0x000fce0005800000 */
.L_x_4:
[----:B------:R-:W-:-:S08]  /*0bd0*/  NOP ;  /* 0x0000000000007918 */ /* 0x000fd00000000000 */
[----:B------:R-:W0:Y:S02]  /*0be0*/  USETMAXREG.TRY_ALLOC.CTAPOOL UP0, 0xe8 ;  /* 0x000000e8000079c8 */ /* 0x000e240008000600 */
[----:B0-----:R-:W-:-:S13]  /*0bf0*/  PLOP3.LUT P0, PT, PT, PT, UP0, 0x80, 0x0 ;  /* 0x000000000000781c */ /* 0x001fda0003f0f008 */
[----:B------:R-:W-:Y:S05]  /*0c00*/  @!P0 BRA `(.L_x_4) ;  /* 0xfffffffc00f08947 */ /* 0x000fea000383ffff */
[----:B------:R-:W-:Y:S01]  /*0c10*/  ULDC.64 UR4, c[0x0][0x598] ;  /* 0x0001660000047ab9 */ /* 0x000fe20000000a00 */
[----:B------:R-:W-:Y:S01]  /*0c20*/  ULDC.64 UR36, c[0x0][0x208] ;  /* 0x0000820000247ab9 */ /* 0x000fe20000000a00 */
[----:B------:R-:W-:-:S04]  /*0c30*/  ISETP.NE.U32.AND P0, PT, RZ, UR4, PT ;  /* 0x00000004ff007c0c */ /* 0x000fc8000bf05070 */
[----:B------:R-:W-:-:S13]  /*0c40*/  ISETP.NE.AND.EX P0, PT, RZ, UR5, PT, P0 ;  /* 0x00000005ff007c0c */ /* 0x000fda000bf05300 */
[----:B------:R-:W-:Y:S05]  /*0c50*/  @!P0 BRA `(.L_x_7) ;  /* 0x00000000001c8947 */ /* 0x000fea0003800000 */
[----:B------:R-:W0:Y:S02]  /*0c60*/  LDC.64 R4, c[0x0][0x598] ;  /* 0x00016600ff047b82 */ /* 0x000e240000000a00 */
[----:B0-----:R-:W2:Y:S02]  /*0c70*/  LDG.E.64 R4, desc[UR36][R4.64] ;  /* 0x0000002404047981 */ /* 0x001ea4000c1e1b00 */
[----:B--2---:R-:W-:-:S04]  /*0c80*/  ISETP.NE.U32.AND P0, PT, R4, RZ, PT ;  /* 0x000000ff0400720c */ /* 0x004fc80003f05070 */
[----:B------:R-:W-:-:S13]  /*0c90*/  ISETP.NE.AND.EX P0, PT, R5, RZ, PT, P0 ;  /* 0x000000ff0500720c */ /* 0x000fda0003f05300 */
[----:B------:R-:W-:Y:S05]  /*0ca0*/  @!P0 BRA `(.L_x_7) ;  /* 0x0000000000088947 */ /* 0x000fea0003800000 */
[----:B------:R0:W5:Y:S01]  /*0cb0*/  LD.E R153, desc[UR36][R4.64] ;  /* 0x0000002404997980 */ /* 0x000162000c101900 */
[----:B------:R-:W-:Y:S05]  /*0cc0*/  BRA `(.L_x_8) ;  /* 0x0000000000247947 */ /* 0x000fea0003800000 */
.L_x_7:
[----:B------:R-:W-:Y:S02]  /*0cd0*/  ULDC.64 UR4, c[0x0][0x588] ;  /* 0x0001620000047ab9 */ /* 0x000fe40000000a00 */
[----:B------:R-:W-:-:S04]  /*0ce0*/  ISETP.NE.U32.AND P0, PT, RZ, UR4, PT ;  /* 0x00000004ff007c0c */ /* 0x000fc8000bf05070 */
[----:B------:R-:W-:-:S13]  /*0cf0*/  ISETP.NE.AND.EX P0, PT, RZ, UR5, PT, P0 ;  /* 0x00000005ff007c0c */ /* 0x000fda000bf05300 */
[----:B------:R-:W-:Y:S05]  /*0d00*/  @!P0 BRA `(.L_x_9) ;  /* 0x00000000000c8947 */ /* 0x000fea0003800000 */
[----:B------:R-:W0:Y:S02]  /*0d10*/  LDC.64 R4, c[0x0][0x588] ;  /* 0x00016200ff047b82 */ /* 0x000e240000000a00 */
[----:B0-----:R1:W5:Y:S01]  /*0d20*/  LDG.E R153, desc[UR36][R4.64] ;  /* 0x0000002404997981 */ /* 0x001362000c1e1900 */
[----:B------:R-:W-:Y:S05]  /*0d30*/  BRA `(.L_x_8) ;  /* 0x0000000000087947 */ /* 0x000fea0003800000 */
.L_x_9:
[----:B------:R-:W-:Y:S02]  /*0d40*/  ULDC UR4, c[0x0][0x580] ;  /* 0x0001600000047ab9 */ /* 0x000fe40000000800 */
[----:B------:R-:W-:-:S07]  /*0d50*/  IMAD.U32 R153, RZ, RZ, UR4 ;  /* 0x00000004ff997e24 */ /* 0x000fce000f8e00ff */
.L_x_8:
[----:B------:R-:W-:Y:S02]  /*0d60*/  ULDC.64 UR4, c[0x0][0x5a0] ;  /* 0x0001680000047ab9 */ /* 0x000fe40000000a00 */
[----:B------:R-:W-:-:S04]  /*0d70*/  ISETP.NE.U32.AND P0, PT, RZ, UR4, PT ;  /* 0x00000004ff007c0c */ /* 0x000fc8000bf05070 */
[----:B------:R-:W-:-:S13]  /*0d80*/  ISETP.NE.AND.EX P0, PT, RZ, UR5, PT, P0 ;  /* 0x00000005ff007c0c */ /* 0x000fda000bf05300 */
[----:B------:R-:W-:Y:S05]  /*0d90*/  @!P0 BRA `(.L_x_10) ;  /* 0x00000000001c8947 */ /* 0x000fea0003800000 */
[----:B01----:R-:W0:Y:S02]  /*0da0*/  LDC.64 R4, c[0x0][0x5a0] ;  /* 0x00016800ff047b82 */ /* 0x003e240000000a00 */
[----:B0-----:R-:W2:Y:S02]  /*0db0*/  LDG.E.64 R4, desc[UR36][R4.64] ;  /* 0x0000002404047981 */ /* 0x001ea4000c1e1b00 */
[----:B--2---:R-:W-:-:S04]  /*0dc0*/  ISETP.NE.U32.AND P0, PT, R4, RZ, PT ;  /* 0x000000ff0400720c */ /* 0x004fc80003f05070 */
[----:B------:R-:W-:-:S13]  /*0dd0*/  ISETP.NE.AND.EX P0, PT, R5, RZ, PT, P0 ;  /* 0x000000ff0500720c */ /* 0x000fda0003f05300 */
[----:B------:R-:W-:Y:S05]  /*0de0*/  @!P0 BRA `(.L_x_10) ;  /* 0x0000000000088947 */ /* 0x000fea0003800000 */
[----:B------:R0:W5:Y:S01]  /*0df0*/  LD.E R154, desc[UR36][R4.64] ;  /* 0x00000024049a7980 */ /* 0x000162000c101900 */
[----:B------:R-:W-:Y:S05]  /*0e00*/  BRA `(.L_x_11) ;  /* 0x0000000000247947 */ /* 0x000fea0003800000 */
.L_x_10:
[----:B------:R-:W-:Y:S02]  /*0e10*/  ULDC.64 UR4, c[0x0][0x590] ;  /* 0x0001640000047ab9 */ /* 0x000fe40000000a00 */
[----:B------:R-:W-:-:S04]  /*0e20*/  ISETP.NE.U32.AND P0, PT, RZ, UR4, PT ;  /* 0x00000004ff007c0c */ /* 0x000fc8000bf05070 */
[----:B------:R-:W-:-:S13]  /*0e30*/  ISETP.NE.AND.EX P0, PT, RZ, UR5, PT, P0 ;  /* 0x00000005ff007c0c */ /* 0x000fda000bf05300 */
[----:B------:R-:W-:Y:S05]  /*0e40*/  @!P0 BRA `(.L_x_12) ;  /* 0x00000000000c8947 */ /* 0x000fea0003800000 */
[----:B------:R-:W2:Y:S02]  /*0e50*/  LDC.64 R154, c[0x0][0x590] ;  /* 0x00016400ff9a7b82 */ /* 0x000ea40000000a00 */
[----:B--2---:R2:W5:Y:S01]  /*0e60*/  LDG.E R154, desc[UR36][R154.64] ;  /* 0x000000249a9a7981 */ /* 0x004562000c1e1900 */
[----:B------:R-:W-:Y:S05]  /*0e70*/  BRA `(.L_x_11) ;  /* 0x0000000000087947 */ /* 0x000fea0003800000 */
.L_x_12:
[----:B------:R-:W-:Y:S02]  /*0e80*/  ULDC UR4, c[0x0][0x584] ;  /* 0x0001610000047ab9 */ /* 0x000fe40000000800 */
[----:B------:R-:W-:-:S07]  /*0e90*/  IMAD.U32 R154, RZ, RZ, UR4 ;  /* 0x00000004ff9a7e24 */ /* 0x000fce000f8e00ff */
.L_x_11:
[----:B------:R-:W-:-:S13]  /*0ea0*/  LOP3.LUT P0, RZ, R0, 0xff, RZ, 0xc0, !PT ;  /* 0x000000ff00ff7812 */ /* 0x000fda000780c0ff */
[----:B------:R-:W-:Y:S05]  /*0eb0*/  @!P0 EXIT ;  /* 0x000000000000894d */ /* 0x000fea0003800000 */
[----:B------:R-:W-:Y:S01]  /*0ec0*/  ULDC UR4, c[0x0][0x28c] ;  /* 0x0000a30000047ab9 */ /* 0x000fe20000000800 */
[----:B------:R-:W-:Y:S01]  /*0ed0*/  UMOV UR38, URZ ;  /* 0x0000003f00267c82 */ /* 0x000fe20008000000 */
[----:B------:R-:W-:Y:S01]  /*0ee0*/  UIADD3 UR4, UR4, 0x7f, URZ ;  /* 0x0000007f04047890 */ /* 0x000fe2000fffe03f */
[----:B------:R-:W-:-:S03]  /*0ef0*/  UMOV UR39, URZ ;  /* 0x0000003f00277c82 */ /* 0x000fc60008000000 */
[----:B------:R-:W-:-:S04]  /*0f00*/  USHF.R.S32.HI UR5, URZ, 0x1f, UR4 ;  /* 0x0000001f3f057899 */ /* 0x000fc80008011404 */
[----:B------:R-:W-:-:S04]  /*0f10*/  ULEA.HI UR5, UR5, UR4, URZ, 0x7 ;  /* 0x0000000405057291 */ /* 0x000fc8000f8f383f */
[----:B------:R-:W-:-:S12]  /*0f20*/  USHF.R.S32.HI UR40, URZ, 0x7, UR5 ;  /* 0x000000073f287899 */ /* 0x000fd80008011405 */
.L_x_290:
[----:B------:R-:W-:Y:S01]  /*0f30*/  LOP3.LUT R0, R18, 0x80, RZ, 0xc0, !PT ;  /* 0x0000008012007812 */ /* 0x000fe200078ec0ff */
[----:B------:R-:W3:Y:S01]  /*0f40*/  S2UR UR7, SR_CgaCtaId ;  /* 0x00000000000779c3 */ /* 0x000ee20000008800 */
[----:B------:R-:W-:Y:S02]  /*0f50*/  UMOV UR6, 0x400 ;  /* 0x0000040000067882 */ /* 0x000fe40000000000 */
[----:B------:R-:W-:-:S06]  /*0f60*/  SHF.R.U32.HI R0, RZ, 0x7, R0 ;  /* 0x00000007ff007819 */ /* 0x000fcc0000011600 */
[----:B----4-:R-:W4:Y:S01]  /*0f70*/  SHFL.IDX PT, R0, R0, RZ, 0x1f ;  /* 0x00001fff00007589 */ /* 0x010f2200000e0000 */
[----:B---3--:R-:W-:Y:S01]  /*0f80*/  ULEA UR6, UR7, UR6, 0x18 ;  /* 0x0000000607067291 */ /* 0x008fe2000f8ec03f */
[----:B----4-:R-:W-:-:S13]  /*0f90*/  R2UR UR4, R0 ;  /* 0x00000000000472ca */ /* 0x010fda00000e0000 */
[----:B------:R-:W-:-:S04]  /*0fa0*/  ULEA.HI UR5, UR4, UR4, URZ, 0x1 ;  /* 0x0000000404057291 */ /* 0x000fc8000f8f083f */
[----:B------:R-:W-:-:S04]  /*0fb0*/  ULOP3.LUT UR5, UR5, 0x7fffe, URZ, 0xc0, !UPT ;  /* 0x0007fffe05057892 */ /* 0x000fc8000f8ec03f */
[----:B------:R-:W-:-:S03]  /*0fc0*/  UIADD3 UR5, UR4, -UR5, URZ ;  /* 0x8000000504057290 */ /* 0x000fc6000fffe03f */
[----:B------:R-:W-:Y:S01]  /*0fd0*/  ULDC UR4, c[0x0][0x28c] ;  /* 0x0000a30000047ab9 */ /* 0x000fe20000000800 */
[----:B------:R-:W-:Y:S01]  /*0fe0*/  ULEA UR5, UR5, UR6, 0xd ;  /* 0x0000000605057291 */ /* 0x000fe2000f8e683f */
[----:B------:R-:W-:-:S03]  /*0ff0*/  ISETP.LT.AND P0, PT, RZ, UR4, PT ;  /* 0x00000004ff007c0c */ /* 0x000fc6000bf01270 */
[----:B------:R-:W-:-:S04]  /*1000*/  UIADD3 UR5, UR5, 0x100, URZ ;  /* 0x0000010005057890 */ /* 0x000fc8000fffe03f */
[----:B------:R-:W-:-:S04]  /*1010*/  USHF.R.U32.HI UR5, URZ, 0x4, UR5 ;  /* 0x000000043f057899 */ /* 0x000fc80008011605 */
[----:B------:R-:W-:-:S04]  /*1020*/  ULOP3.LUT UR5, UR5, 0x3fff, URZ, 0xc0, !UPT ;  /* 0x00003fff05057892 */ /* 0x000fc8000f8ec03f */
[----:B------:R-:W-:Y:S01]  /*1030*/  ULOP3.LUT UR41, UR5, 0x10000, URZ, 0xfc, !UPT ;  /* 0x0001000005297892 */ /* 0x000fe2000f8efc3f */
[----:B01----:R-:W-:Y:S11]  /*1040*/  @P0 BRA `(.L_x_13) ;  /* 0x0000000000400947 */ /* 0x003ff60003800000 */
[----:B------:R-:W-:Y:S01]  /*1050*/  MOV R0, 0x0 ;  /* 0x0000000000007802 */ /* 0x000fe20000000f00 */
[----:B------:R-:W-:Y:S01]  /*1060*/  ULDC.64 UR4, c[0x4][0x68] ;  /* 0x01001a0000047ab9 */ /* 0x000fe20000000a00 */
[----:B------:R-:W-:Y:S01]  /*1070*/  ULDC.64 UR6, c[0x4][0x8] ;  /* 0x0100020000067ab9 */ /* 0x000fe20000000a00 */
[----:B01----:R-:W-:Y:S01]  /*1080*/  IMAD.U32 R4, RZ, RZ, UR4 ;  /* 0x00000004ff047e24 */ /* 0x003fe2000f8e00ff */
[----:B------:R0:W1:Y:S01]  /*1090*/  LDC.64 R14, c[0x4][R0] ;  /* 0x01000000000e7b82 */ /* 0x0000620000000a00 */
[----:B------:R-:W-:Y:S01]  /*10a0*/  IMAD.U32 R5, RZ, RZ, UR5 ;  /* 0x00000005ff057e24 */ /* 0x000fe2000f8e00ff */
[----:B------:R-:W-:Y:S01]  /*10b0*/  ULDC.64 UR4, c[0x4][0x70] ;  /* 0x01001c0000047ab9 */ /* 0x000fe20000000a00 */
[----:B------:R-:W-:Y:S02]  /*10c0*/  IMAD.U32 R10, RZ, RZ, UR6 ;  /* 0x00000006ff0a7e24 */ /* 0x000fe4000f8e00ff */
[----:B------:R-:W-:Y:S02]  /*10d0*/  IMAD.U32 R6, RZ, RZ, UR4 ;  /* 0x00000004ff067e24 */ /* 0x000fe4000f8e00ff */
[----:B------:R-:W-:-:S02]  /*10e0*/  IMAD.U32 R7, RZ, RZ, UR5 ;  /* 0x00000005ff077e24 */ /* 0x000fc4000f8e00ff */
[----:B------:R-:W-:Y:S02]  /*10f0*/  IMAD.U32 R11, RZ, RZ, UR7 ;  /* 0x00000007ff0b7e24 */ /* 0x000fe4000f8e00ff */
[----:B------:R-:W-:Y:S02]  /*1100*/  IMAD.MOV.U32 R8, RZ, RZ, 0x1e1 ;  /* 0x000001e1ff087424 */ /* 0x000fe400078e00ff */
[----:B------:R-:W-:Y:S02]  /*1110*/  IMAD.MOV.U32 R12, RZ, RZ, 0x1 ;  /* 0x00000001ff0c7424 */ /* 0x000fe400078e00ff */
[----:B0-----:R-:W-:-:S07]  /*1120*/  IMAD.MOV.U32 R13, RZ, RZ, RZ ;  /* 0x000000ffff0d7224 */ /* 0x001fce00078e00ff */
[----:B------:R-:W-:-:S07]  /*1130*/  LEPC R20, `(.L_x_13) ;  /* 0x000000001014794e */ /* 0x000fce0000000000 */
[----:B-12--5:R-:W-:Y:S05]  /*1140*/  CALL.ABS.NOINC R14 ;  /* 0x000000000e007343 */ /* 0x026fea0003c00000 */
.L_x_13:
[----:B------:R-:W-:-:S04]  /*1150*/  LOP3.LUT R0, R19, 0x1, RZ, 0xfc, !PT ;  /* 0x0000000113007812 */ /* 0x000fc800078efcff */
[----:B------:R-:W-:-:S13]  /*1160*/  ISETP.NE.AND P0, PT, R0, 0x3, PT ;  /* 0x000000030000780c */ /* 0x000fda0003f05270 */
[----:B------:R-:W-:Y:S05]  /*1170*/  @!P0 BRA `(.L_x_14) ;  /* 0x0000000000048947 */ /* 0x000fea0003800000 */
[----:B------:R-:W-:Y:S01]  /*1180*/  BPT.TRAP 0x1 ;  /* 0x000000040000795c */ /* 0x000fe20000300000 */
.L_x_14:
[----:B------:R-:W3:Y:S01]  /*1190*/  S2UR UR5, SR_CgaCtaId ;  /* 0x00000000000579c3 */ /* 0x000ee20000008800 */
[----:B------:R-:W-:Y:S01]  /*11a0*/  UMOV UR4, 0x400 ;  /* 0x0000040000047882 */ /* 0x000fe20000000000 */
[----:B------:R-:W-:Y:S02]  /*11b0*/  IMAD.U32 R0, RZ, RZ, UR38 ;  /* 0x00000026ff007e24 */ /* 0x000fe4000f8e00ff */
[----:B------:R-:W-:-:S03]  /*11c0*/  IMAD.U32 R3, RZ, RZ, UR39 ;  /* 0x00000027ff037e24 */ /* 0x000fc6000f8e00ff */
[----:B------:R-:W-:Y:S01]  /*11d0*/  SHF.L.U32 R0, R0, 0x1f, RZ ;  /* 0x0000001f00007819 */ /* 0x000fe200000006ff */
[----:B---3--:R-:W-:-:S06]  /*11e0*/  ULEA UR4, UR5, UR4, 0x18 ;  /* 0x0000000405047291 */ /* 0x008fcc000f8ec03f */
[----:B------:R-:W-:-:S04]  /*11f0*/  IMAD.U32 R6, RZ, RZ, UR4 ;  /* 0x00000004ff067e24 */ /* 0x000fc8000f8e00ff */
[----:B------:R-:W-:-:S04]  /*1200*/  IMAD R3, R3, 0x8, R6 ;  /* 0x0000000803037824 */ /* 0x000fc800078e0206 */
[----:B------:R3:W4:Y:S01]  /*1210*/  SYNCS.PHASECHK.TRANS64.TRYWAIT P1, [R3+URZ], R0 ;  /* 0x00000000030075a7 */ /* 0x000722000802017f */
[----:B------:R-:W-:Y:S05]  /*1220*/  @!P0 BRA `(.L_x_15) ;  /* 0x0000000000048947 */ /* 0x000fea0003800000 */
[----:B------:R-:W-:Y:S01]  /*1230*/  BPT.TRAP 0x1 ;  /* 0x000000040000795c */ /* 0x000fe20000300000 */
.L_x_15:
[----:B----4-:R-:W-:Y:S05]  /*1240*/  @P1 BRA `(.L_x_16) ;  /* 0x0000000000081947 */ /* 0x010fea0003800000 */
[----:B------:R-:W4:Y:S02]  /*1250*/  SYNCS.PHASECHK.TRANS64.TRYWAIT P1, [R3+URZ], R0 ;  /* 0x00000000030075a7 */ /* 0x000f24000802017f */
[----:B----4-:R-:W-:Y:S05]  /*1260*/  @!P1 BRA `(.L_x_17) ;  /* 0x0000008c00889947 */ /* 0x010fea0003800000 */
.L_x_16:
[----:B------:R-:W-:-:S04]  /*1270*/  UISETP.LT.AND UP0, UPT, UR40, 0x1, UPT ;  /* 0x000000012800788c */ /* 0x000fc8000bf01270 */
[----:B------:R-:W-:-:S06]  /*1280*/  USEL UR4, UR40, 0x1, UP0 ;  /* 0x0000000128047887 */ /* 0x000fcc0008000000 */
[----:B---34-:R-:W-:Y:S01]  /*1290*/  IMAD.U32 R0, RZ, RZ, UR4 ;  /* 0x00000004ff007e24 */ /* 0x018fe2000f8e00ff */
[----:B------:R-:W-:Y:S05]  /*12a0*/  WARPSYNC.ALL ;  /* 0x0000000000007948 */ /* 0x000fea0003800000 */
[----:B------:R-:W-:-:S04]  /*12b0*/  IADD3 R0, -R0, UR40, RZ ;  /* 0x0000002800007c10 */ /* 0x000fc8000fffe1ff */
[----:B------:R-:W-:Y:S02]  /*12c0*/  ISETP.GE.AND P1, PT, R0, 0x1, PT ;  /* 0x000000010000780c */ /* 0x000fe40003f26270 */
[----:B------:R-:W-:Y:S01]  /*12d0*/  R2UR UR4, R6 ;  /* 0x00000000060472ca */ /* 0x000fe200000e0000 */
[----:B------:R-:W-:Y:S01]  /*12e0*/  ULEA UR5, UR39, UR41, 0xb ;  /* 0x0000002927057291 */ /* 0x000fe2000f8e583f */
[----:B------:R-:W-:Y:S01]  /*12f0*/  WARPGROUP.ARRIVE ;  /* 0x00000000000079c5 */ /* 0x000fe20000000000 */
[----:B------:R-:W-:Y:S01]  /*1300*/  UMOV UR9, 0x40000040 ;  /* 0x4000004000097882 */ /* 0x000fe20000000000 */
[----:B------:R-:W-:-:S04]  /*1310*/  UMOV UR11, 0x40000040 ;  /* 0x40000040000b7882 */ /* 0x000fc80000000000 */
[----:B------:R-:W-:-:S05]  /*1320*/  UMOV UR8, UR5 ;  /* 0x0000000500087c82 */ /* 0x000fca0008000000 */
[----:B------:R-:W-:-:S04]  /*1330*/  UIADD3 UR4, UR4, 0x20100, URZ ;  /* 0x0002010004047890 */ /* 0x000fc8000fffe03f */
[----:B------:R-:W-:-:S04]  /*1340*/  USHF.R.U32.HI UR4, URZ, 0x4, UR4 ;  /* 0x000000043f047899 */ /* 0x000fc80008011604 */
[----:B------:R-:W-:-:S04]  /*1350*/  ULOP3.LUT UR4, UR4, 0x3fff, URZ, 0xc0, !UPT ;  /* 0x00003fff04047892 */ /* 0x000fc8000f8ec03f */
[----:B------:R-:W-:-:S04]  /*1360*/  ULOP3.LUT UR4, UR4, 0x10000, URZ, 0xfc, !UPT ;  /* 0x0001000004047892 */ /* 0x000fc8000f8efc3f */
[----:B------:R-:W-:-:S07]  /*1370*/  ULEA UR6, UR39, UR4, 0xa ;  /* 0x0000000427067291 */ /* 0x000fce000f8e503f */
[----:B------:R-:W-:Y:S02]  /*1380*/  UMOV UR10, UR6 ;  /* 0x00000006000a7c82 */ /* 0x000fe40008000000 */
[----:B------:R-:W-:Y:S01]  /*1390*/  IGMMA.64x128x32.S8.S8 R88, gdesc[UR8], RZ, !UPT, gsb0 ;  /* 0x03600000085879f1 */ /* 0x000fe2000c0410ff */
[----:B------:R-:W-:Y:S01]  /*13a0*/  UIADD3 UR8, UR5, 0x400, URZ ;  /* 0x0000040005087890 */ /* 0x000fe2000fffe03f */
[----:B------:R-:W-:Y:S01]  /*13b0*/  UMOV UR9, 0x40000040 ;  /* 0x4000004000097882 */ /* 0x000fe20000000000 */
[----:B------:R-:W-:Y:S02]  /*13c0*/  WARPGROUP.DEPBAR.LE gsb0, 0x0 ;  /* 0x00008000000079c5 */ /* 0x000fe40000010000 */
[----:B------:R-:W-:-:S06]  /*13d0*/  WARPGROUP.ARRIVE ;  /* 0x00000000000079c5 */ /* 0x000fcc0000000000 */
[----:B------:R-:W-:Y:S01]  /*13e0*/  IGMMA.64x128x32.S8.S8 R24, gdesc[UR8], RZ, !UPT, gsb0 ;  /* 0x03600000081879f1 */ /* 0x000fe2000c0410ff */
[----:B------:R-:W-:Y:S02]  /*13f0*/  UIADD3 UR8, UR5, 0x2, URZ ;  /* 0x0000000205087890 */ /* 0x000fe4000fffe03f */
[----:B------:R-:W-:Y:S01]  /*1400*/  UIADD3 UR10, UR6, 0x2, URZ ;  /* 0x00000002060a7890 */ /* 0x000fe2000fffe03f */
[----:B------:R-:W-:Y:S01]  /*1410*/  UMOV UR9, 0x40000040 ;  /* 0x4000004000097882 */ /* 0x000fe20000000000 */
[----:B------:R-:W-:Y:S01]  /*1420*/  UMOV UR11, 0x40000040 ;  /* 0x40000040000b7882 */ /* 0x000fe20000000000 */
[----:B------:R-:W-:Y:S02]  /*1430*/  WARPGROUP.DEPBAR.LE gsb0, 0x0 ;  /* 0x00008000000079c5 */ /* 0x000fe40000010000 */
[----:B------:R-:W-:-:S06]  /*1440*/  WARPGROUP.ARRIVE ;  /* 0x00000000000079c5 */ /* 0x000fcc0000000000 */
[----:B------:R-:W-:Y:S01]  /*1450*/  IGMMA.64x128x32.S8.S8 R88, gdesc[UR8], R88, gsb0 ;  /* 0x03600000085879f1 */ /* 0x000fe20008041058 */
[----:B------:R-:W-:Y:S01]  /*1460*/  UIADD3 UR8, UR5, 0x402, URZ ;  /* 0x0000040205087890 */ /* 0x000fe2000fffe03f */
[----:B------:R-:W-:Y:S01]  /*1470*/  UMOV UR9, 0x40000040 ;  /* 0x4000004000097882 */ /* 0x000fe20000000000 */
[----:B------:R-:W-:Y:S02]  /*1480*/  WARPGROUP.DEPBAR.LE gsb0, 0x0 ;  /* 0x00008000000079c5 */ /* 0x000fe40000010000 */
[----:B------:R-:W-:-:S06]  /*1490*/  WARPGROUP.ARRIVE ;  /* 0x00000000000079c5 */ /* 0x000fcc0000000000 */
[----:B------:R-:W-:Y:S01]  /*14a0*/  IGMMA.64x128x32.S8.S8 R24, gdesc[UR8], R24, gsb0 ;  /* 0x03600000081879f1 */ /* 0x000fe20008041018 */
        /* <DEDUP_REMOVED lines=23> */
[----:B------:R-:W-:Y:S03]  /*1620*/  IGMMA.64x128x32.S8.S8 R24, gdesc[UR8], R24, gsb0 ;  /* 0x03600000081879f1 */ /* 0x000fe60008041018 */
[----:B------:R-:W-:Y:S02]  /*1630*/  WARPGROUP.DEPBAR.LE gsb0, 0x0 ;  /* 0x00008000000079c5 */ /* 0x000fe40000010000 */
[----:B------:R-:W-:Y:S05]  /*1640*/  @!P1 BRA `(.L_x_18) ;  /* 0x0000000400709947 */ /* 0x000fea0003800000 */
[----:B------:R-:W-:Y:S02]  /*1650*/  UIADD3 UR5, UR39, 0x1, URZ ;  /* 0x0000000127057890 */ /* 0x000fe4000fffe03f */
[----:B------:R-:W-:Y:S02]  /*1660*/  IMAD.U32 R3, RZ, RZ, UR39 ;  /* 0x00000027ff037e24 */ /* 0x000fe4000f8e00ff */
[----:B------:R-:W-:-:S04]  /*1670*/  UISETP.NE.AND UP0, UPT, UR5, 0x4, UPT ;  /* 0x000000040500788c */ /* 0x000fc8000bf05270 */
[----:B------:R-:W-:Y:S02]  /*1680*/  USEL UR6, URZ, 0x1, UP0 ;  /* 0x000000013f067887 */ /* 0x000fe40008000000 */
[----:B------:R-:W-:Y:S02]  /*1690*/  USEL UR5, UR5, URZ, UP0 ;  /* 0x0000003f05057287 */ /* 0x000fe40008000000 */
[----:B------:R-:W-:-:S06]  /*16a0*/  ULOP3.LUT UR6, UR38, UR6, URZ, 0x3c, !UPT ;  /* 0x0000000626067292 */ /* 0x000fcc000f8e3c3f */
[----:B------:R-:W-:-:S07]  /*16b0*/  IMAD.U32 R7, RZ, RZ, UR6 ;  /* 0x00000006ff077e24 */ /* 0x000fce000f8e00ff */
.L_x_25:
[----:B------:R-:W-:Y:S05]  /*16c0*/  @!P0 BRA `(.L_x_19) ;  /* 0x0000000000048947 */ /* 0x000fea0003800000 */
[----:B------:R-:W-:Y:S01]  /*16d0*/  BPT.TRAP 0x1 ;  /* 0x000000040000795c */ /* 0x000fe20000300000 */
.L_x_19:
[----:B------:R-:W3:Y:S01]  /*16e0*/  S2UR UR7, SR_CgaCtaId ;  /* 0x00000000000779c3 */ /* 0x000ee20000008800 */
[----:B------:R-:W-:Y:S01]  /*16f0*/  UMOV UR6, 0x400 ;  /* 0x0000040000067882 */ /* 0x000fe20000000000 */
[----:B01----:R-:W-:Y:S01]  /*1700*/  IMAD.U32 R5, RZ, RZ, UR5 ;  /* 0x00000005ff057e24 */ /* 0x003fe2000f8e00ff */
[----:B------:R-:W-:Y:S01]  /*1710*/  SHF.L.U32 R4, R7, 0x1f, RZ ;  /* 0x0000001f07047819 */ /* 0x000fe200000006ff */
[----:B---3--:R-:W-:-:S06]  /*1720*/  ULEA UR6, UR7, UR6, 0x18 ;  /* 0x0000000607067291 */ /* 0x008fcc000f8ec03f */
[----:B------:R-:W-:-:S04]  /*1730*/  IMAD.U32 R6, RZ, RZ, UR6 ;  /* 0x00000006ff067e24 */ /* 0x000fc8000f8e00ff */
[----:B------:R-:W-:-:S04]  /*1740*/  IMAD R5, R5, 0x8, R6 ;  /* 0x0000000805057824 */ /* 0x000fc800078e0206 */
[----:B------:R0:W1:Y:S01]  /*1750*/  SYNCS.PHASECHK.TRANS64.TRYWAIT P1, [R5+URZ], R4 ;  /* 0x00000004050075a7 */ /* 0x000062000802017f */
[----:B------:R-:W-:Y:S05]  /*1760*/  @!P0 BRA `(.L_x_20) ;  /* 0x0000000000048947 */ /* 0x000fea0003800000 */
[----:B------:R-:W-:Y:S01]  /*1770*/  BPT.TRAP 0x1 ;  /* 0x000000040000795c */ /* 0x000fe20000300000 */
.L_x_20:
[----:B-1----:R-:W-:Y:S05]  /*1780*/  @P1 BRA `(.L_x_21) ;  /* 0x0000000000081947 */ /* 0x002fea0003800000 */
[----:B------:R-:W1:Y:S02]  /*1790*/  SYNCS.PHASECHK.TRANS64.TRYWAIT P1, [R5+URZ], R4 ;  /* 0x00000004050075a7 */ /* 0x000e64000802017f */
[----:B-1----:R-:W-:Y:S05]  /*17a0*/  @!P1 BRA `(.L_x_22) ;  /* 0x00000088004c9947 */ /* 0x002fea0003800000 */
.L_x_21:
[----:B------:R-:W-:Y:S01]  /*17b0*/  ULEA UR6, UR5, UR41, 0xb ;  /* 0x0000002905067291 */ /* 0x000fe2000f8e583f */
[----:B------:R-:W-:Y:S01]  /*17c0*/  WARPGROUP.ARRIVE ;  /* 0x00000000000079c5 */ /* 0x000fe20000000000 */
[----:B------:R-:W-:Y:S01]  /*17d0*/  ULEA UR7, UR5, UR4, 0xa ;  /* 0x0000000405077291 */ /* 0x000fe2000f8e503f */
[----:B------:R-:W-:Y:S01]  /*17e0*/  UMOV UR9, 0x40000040 ;  /* 0x4000004000097882 */ /* 0x000fe20000000000 */
[----:B------:R-:W-:-:S03]  /*17f0*/  UMOV UR11, 0x40000040 ;  /* 0x40000040000b7882 */ /* 0x000fc60000000000 */
[----:B------:R-:W-:Y:S02]  /*1800*/  UMOV UR8, UR6 ;  /* 0x0000000600087c82 */ /* 0x000fe40008000000 */
[----:B------:R-:W-:Y:S02]  /*1810*/  UMOV UR10, UR7 ;  /* 0x00000007000a7c82 */ /* 0x000fe40008000000 */
        /* <DEDUP_REMOVED lines=44> */
[----:B------:R-:W-:Y:S01]  /*1ae0*/  BPT.TRAP 0x1 ;  /* 0x000000040000795c */ /* 0x000fe20000300000 */
.L_x_23:
[----:B01----:R-:W-:Y:S01]  /*1af0*/  IMAD R4, R3, 0x8, R6 ;  /* 0x0000000803047824 */ /* 0x003fe200078e0206 */
[----:B------:R-:W-:-:S03]  /*1b00*/  ISETP.GT.U32.AND P1, PT, R19, 0x1, PT ;  /* 0x000000011300780c */ /* 0x000fc60003f24070 */
[----:B------:R-:W-:-:S05]  /*1b10*/  VIADD R4, R4, 0x20 ;  /* 0x0000002004047836 */ /* 0x000fca0000000000 */
[----:B------:R-:W-:-:S04]  /*1b20*/  PRMT R4, RZ, 0x654, R4 ;  /* 0x00000654ff047816 */ /* 0x000fc80000000004 */
[----:B------:R0:W-:Y:S01]  /*1b30*/  SYNCS.ARRIVE.TRANS64.RED.A1T0 RZ, [R4+URZ], RZ ;  /* 0x000000ff04ff79a7 */ /* 0x0001e2000810043f */
[----:B------:R-:W-:Y:S05]  /*1b40*/  @P1 BRA `(.L_x_24) ;  /* 0x0000000000041947 */ /* 0x000fea0003800000 */
[----:B------:R-:W-:Y:S01]  /*1b50*/  BPT.TRAP 0x1 ;  /* 0x000000040000795c */ /* 0x000fe20000300000 */
.L_x_24:
[----:B------:R-:W-:Y:S01]  /*1b60*/  UIADD3 UR5, UR5, 0x1, URZ ;  /* 0x0000000105057890 */ /* 0x000fe2000fffe03f */
[C---:B------:R-:W-:Y:S01]  /*1b70*/  ISETP.GT.AND P2, PT, R0.reuse, 0x1, PT ;  /* 0x000000010000780c */ /* 0x040fe20003f44270 */
[----:B------:R-:W-:Y:S02]  /*1b80*/  VIADD R3, R3, 0x1 ;  /* 0x0000000103037836 */ /* 0x000fe40000000000 */
[----:B------:R-:W-:Y:S01]  /*1b90*/  UISETP.NE.AND UP0, UPT, UR5, 0x4, UPT ;  /* 0x000000040500788c */ /* 0x000fe2000bf05270 */
[----:B------:R-:W-:Y:S02]  /*1ba0*/  VIADD R0, R0, 0xffffffff ;  /* 0xffffffff00007836 */ /* 0x000fe40000000000 */
[C---:B------:R-:W-:Y:S01]  /*1bb0*/  ISETP.NE.AND P1, PT, R3.reuse, 0x4, PT ;  /* 0x000000040300780c */ /* 0x040fe20003f25270 */
[----:B------:R-:W-:Y:S02]  /*1bc0*/  USEL UR6, URZ, 0x1, UP0 ;  /* 0x000000013f067887 */ /* 0x000fe40008000000 */
[----:B------:R-:W-:Y:S01]  /*1bd0*/  USEL UR5, UR5, URZ, UP0 ;  /* 0x0000003f05057287 */ /* 0x000fe20008000000 */
[----:B------:R-:W-:-:S03]  /*1be0*/  SEL R3, R3, RZ, P1 ;  /* 0x000000ff03037207 */ /* 0x000fc60000800000 */
[----:B------:R-:W-:Y:S01]  /*1bf0*/  LOP3.LUT R7, R7, UR6, RZ, 0x3c, !PT ;  /* 0x0000000607077c12 */ /* 0x000fe2000f8e3cff */
[----:B------:R-:W-:Y:S07]  /*1c00*/  @P2 BRA `(.L_x_25) ;  /* 0xfffffff800ac2947 */ /* 0x000fee000383ffff */
.L_x_18:
[----:B------:R-:W3:Y:S02]  /*1c10*/  LDC R0, c[0x0][0x28c] ;  /* 0x0000a300ff007b82 */ /* 0x000ee40000000800 */
[----:B---3--:R-:W-:-:S13]  /*1c20*/  ISETP.GE.AND P1, PT, R0, 0x1, PT ;  /* 0x000000010000780c */ /* 0x008fda0003f26270 */
[----:B------:R-:W-:Y:S05]  /*1c30*/  @!P1 BRA `(.L_x_26) ;  /* 0x0000000000389947 */ /* 0x000fea0003800000 */
[----:B------:R-:W-:Y:S05]  /*1c40*/  @!P0 BRA `(.L_x_27) ;  /* 0x0000000000048947 */ /* 0x000fea0003800000 */
[----:B------:R-:W-:Y:S01]  /*1c50*/  BPT.TRAP 0x1 ;  /* 0x000000040000795c */ /* 0x000fe20000300000 */
.L_x_27:
[----:B------:R-:W-:Y:S01]  /*1c60*/  UISETP.LT.AND UP0, UPT, UR40, 0x1, UPT ;  /* 0x000000012800788c */ /* 0x000fe2000bf01270 */
[----:B------:R-:W-:-:S03]  /*1c70*/  ISETP.GT.U32.AND P0, PT, R19, 0x1, PT ;  /* 0x000000011300780c */ /* 0x000fc60003f04070 */
[----:B------:R-:W-:-:S04]  /*1c80*/  USEL UR4, UR40, 0x1, UP0 ;  /* 0x0000000128047887 */ /* 0x000fc80008000000 */
[----:B------:R-:W-:-:S04]  /*1c90*/  UIADD3 UR4, UR39, UR40, -UR4 ;  /* 0x0000002827047290 */ /* 0x000fc8000fffe804 */
[----:B------:R-:W-:-:S04]  /*1ca0*/  USHF.L.U32 UR4, UR4, 0x3, URZ ;  /* 0x0000000304047899 */ /* 0x000fc8000800063f */
[----:B------:R-:W-:-:S06]  /*1cb0*/  ULOP3.LUT UR4, UR4, 0x18, URZ, 0xc0, !UPT ;  /* 0x0000001804047892 */ /* 0x000fcc000f8ec03f */
[----:B------:R-:W-:-:S05]  /*1cc0*/  IMAD.U32 R3, RZ, RZ, UR4 ;  /* 0x00000004ff037e24 */ /* 0x000fca000f8e00ff */
[----:B------:R-:W-:-:S04]  /*1cd0*/  IADD3 R0, R6, 0x20, R3 ;  /* 0x0000002006007810 */ /* 0x000fc80007ffe003 */
[----:B------:R-:W-:-:S04]  /*1ce0*/  PRMT R0, RZ, 0x654, R0 ;  /* 0x00000654ff007816 */ /* 0x000fc80000000000 */
[----:B------:R3:W-:Y:S01]  /*1cf0*/  SYNCS.ARRIVE.TRANS64.RED.A1T0 RZ, [R0+URZ], RZ ;  /* 0x000000ff00ff79a7 */ /* 0x0007e2000810043f */
[----:B------:R-:W-:Y:S05]  /*1d00*/  @P0 BRA `(.L_x_26) ;  /* 0x0000000000040947 */ /* 0x000fea0003800000 */
[----:B------:R-:W-:Y:S01]  /*1d10*/  BPT.TRAP 0x1 ;  /* 0x000000040000795c */ /* 0x000fe20000300000 */
.L_x_26:
[----:B------:R-:W4:Y:S01]  /*1d20*/  LDC R6, c[0x0][0x288] ;  /* 0x0000a200ff067b82 */ /* 0x000f220000000800 */
[--C-:B---3--:R-:W-:Y:S01]  /*1d30*/  SHF.R.U32.HI R0, RZ, 0x2, R18.reuse ;  /* 0x00000002ff007819 */ /* 0x108fe20000011612 */
[----:B------:R-:W-:Y:S01]  /*1d40*/  UIADD3 UR39, UR40, UR39, URZ ;  /* 0x0000002728277290 */ /* 0x000fe2000fffe03f */
[----:B01----:R-:W-:Y:S01]  /*1d50*/  SHF.R.U32.HI R5, RZ, 0x7, R18 ;  /* 0x00000007ff057819 */ /* 0x003fe20000011612 */
[----:B------:R-:W-:Y:S01]  /*1d60*/  IMAD.SHL.U32 R23, R23, 0x80, RZ ;  /* 0x0000008017177824 */ /* 0x000fe200078e00ff */
[----:B------:R-:W-:Y:S01]  /*1d70*/  LOP3.LUT R3, R0, 0x7, RZ, 0xc0, !PT ;  /* 0x0000000700037812 */ /* 0x000fe200078ec0ff */
[----:B------:R-:W-:Y:S01]  /*1d80*/  USHF.R.U32.HI UR4, URZ, 0x2, UR39 ;  /* 0x000000023f047899 */ /* 0x000fe20008011627 */
[C---:B------:R-:W-:Y:S01]  /*1d90*/  LOP3.LUT R4, R18.reuse, 0x60, RZ, 0xc0, !PT ;  /* 0x0000006012047812 */ /* 0x040fe200078ec0ff */
[----:B------:R-:W-:Y:S01]  /*1da0*/  IMAD.SHL.U32 R14, R18, 0x2, RZ ;  /* 0x00000002120e7824 */ /* 0x000fe200078e00ff */
[----:B------:R-:W-:Y:S01]  /*1db0*/  LOP3.LUT R0, R5, 0x1, RZ, 0xc0, !PT ;  /* 0x0000000105007812 */ /* 0x000fe200078ec0ff */
[----:B------:R-:W-:Y:S01]  /*1dc0*/  ULOP3.LUT UR4, UR4, 0x1, URZ, 0xc0, !UPT ;  /* 0x0000000104047892 */ /* 0x000fe2000f8ec03f */
[----:B------:R-:W-:Y:S01]  /*1dd0*/  SHF.R.U32.HI R8, RZ, 0x1, R4 ;  /* 0x00000001ff087819 */ /* 0x000fe20000011604 */
[----:B------:R-:W-:Y:S01]  /*1de0*/  ULDC UR8, c[0x0][0x284] ;  /* 0x0000a10000087ab9 */ /* 0x000fe20000000800 */
[----:B------:R-:W-:Y:S01]  /*1df0*/  UISETP.GT.U32.AND UP1, UPT, UR39, 0x3, UPT ;  /* 0x000000032700788c */ /* 0x000fe2000bf24070 */
[----:B------:R-:W-:Y:S01]  /*1e00*/  IMAD.SHL.U32 R4, R0, 0x40, RZ ;  /* 0x0000004000047824 */ /* 0x000fe200078e00ff */
[--C-:B------:R-:W-:Y:S01]  /*1e10*/  IADD3 R5, RZ, -R8, -R3.reuse ;  /* 0x80000008ff057210 */ /* 0x100fe20007ffe803 */
[----:B------:R-:W-:Y:S01]  /*1e20*/  UISETP.NE.U32.AND UP0, UPT, UR4, 0x1, UPT ;  /* 0x000000010400788c */ /* 0x000fe2000bf05070 */
[----:B------:R-:W-:Y:S01]  /*1e30*/  SHF.R.S32.HI R160, RZ, 0x1f, R22 ;  /* 0x0000001fffa07819 */ /* 0x000fe20000011416 */
[----:B------:R-:W-:Y:S01]  /*1e40*/  ULDC.64 UR6, c[0x0][0x5d0] ;  /* 0x0001740000067ab9 */ /* 0x000fe20000000a00 */
[----:B------:R-:W-:Y:S01]  /*1e50*/  LOP3.LUT R165, R4, 0x40, R3, 0xe2, !PT ;  /* 0x0000004004a57812 */ /* 0x000fe200078ee203 */
[----:B------:R-:W-:Y:S01]  /*1e60*/  UISETP.LT.U32.AND UP1, UPT, UR40, 0x4, UP1 ;  /* 0x000000042800788c */ /* 0x000fe20008f21070 */
[----:B------:R-:W-:Y:S01]  /*1e70*/  LOP3.LUT R3, R18, 0x3, RZ, 0xc0, !PT ;  /* 0x0000000312037812 */ /* 0x000fe200078ec0ff */
[----:B------:R-:W-:Y:S01]  /*1e80*/  UISETP.GT.U32.AND UP0, UPT, UR40, 0x3, !UP0 ;  /* 0x000000032800788c */ /* 0x000fe2000c704070 */
[C---:B------:R-:W-:Y:S01]  /*1e90*/  LOP3.LUT R14, R23.reuse, 0x6, R14, 0xf8, !PT ;  /* 0x00000006170e7812 */ /* 0x040fe200078ef80e */
[----:B------:R-:W-:Y:S01]  /*1ea0*/  IMAD R7, R160, UR6, RZ ;  /* 0x00000006a0077c24 */ /* 0x000fe2000f8e02ff */
[----:B----4-:R-:W-:Y:S01]  /*1eb0*/  ISETP.GE.AND P0, PT, R23, R6, PT ;  /* 0x000000061700720c */ /* 0x010fe20003f06270 */
[----:B------:R-:W-:Y:S01]  /*1ec0*/  IMAD R10, R3, -0x2, R6 ;  /* 0xfffffffe030a7824 */ /* 0x000fe200078e0206 */
[----:B------:R-:W-:Y:S01]  /*1ed0*/  SHF.R.S32.HI R15, RZ, 0x1f, R14 ;  /* 0x0000001fff0f7819 */ /* 0x000fe2000001140e */
[----:B------:R-:W-:Y:S01]  /*1ee0*/  IMAD.SHL.U32 R3, R152, 0x100, RZ ;  /* 0x0000010098037824 */ /* 0x000fe200078e00ff */
[----:B------:R-:W-:Y:S01]  /*1ef0*/  USEL UR5, URZ, 0x1, !UP1 ;  /* 0x000000013f057887 */ /* 0x000fe2000c800000 */
[----:B------:R-:W-:Y:S01]  /*1f00*/  IMAD R0, R0, -0x40, R5 ;  /* 0xffffffc000007824 */ /* 0x000fe200078e0205 */
[----:B------:R-:W-:Y:S01]  /*1f10*/  USEL UR4, URZ, 0x1, !UP0 ;  /* 0x000000013f047887 */ /* 0x000fe2000c000000 */
[----:B------:R-:W-:Y:S01]  /*1f20*/  IMAD.WIDE R4, R152, 0x100, RZ ;  /* 0x0000010098047825 */ /* 0x000fe200078e02ff */
[C---:B------:R-:W-:Y:S01]  /*1f30*/  ISETP.GE.OR P0, PT, R3.reuse, UR8, P0 ;  /* 0x0000000803007c0c */ /* 0x040fe20008706670 */
[----:B------:R-:W-:Y:S01]  /*1f40*/  ULOP3.LUT UR39, UR39, 0x3, URZ, 0xc0, !UPT ;  /* 0x0000000327277892 */ /* 0x000fe2000f8ec03f */
[----:B------:R-:W-:Y:S01]  /*1f50*/  IADD3 R0, -R3, UR8, R0 ;  /* 0x0000000803007c10 */ /* 0x000fe2000fffe100 */
[C---:B------:R-:W-:Y:S01]  /*1f60*/  IMAD R9, R22.reuse, UR7, R7 ;  /* 0x0000000716097c24 */ /* 0x040fe2000f8e0207 */
[----:B------:R-:W-:Y:S01]  /*1f70*/  ULOP3.LUT UR38, UR4, UR38, UR5, 0x96, !UPT ;  /* 0x0000002604267292 */ /* 0x000fe2000f8e9605 */
[----:B------:R-:W-:Y:S01]  /*1f80*/  IMAD.WIDE.U32 R6, R22, UR6, R14 ;  /* 0x0000000616067c25 */ /* 0x000fe2000f8e000e */
[----:B------:R-:W-:-:S03]  /*1f90*/  LOP3.LUT R165, R4, R165, R8, 0xfe, !PT ;  /* 0x000000a504a57212 */ /* 0x000fc600078efe08 */
[----:B------:R-:W-:Y:S02]  /*1fa0*/  IMAD.IADD R7, R7, 0x1, R9 ;  /* 0x0000000107077824 */ /* 0x000fe400078e0209 */
[----:B------:R-:W-:Y:S02]  /*1fb0*/  IMAD.IADD R3, R10, 0x1, -R23 ;  /* 0x000000010a037824 */ /* 0x000fe400078e0a17 */
[----:B------:R-:W-:Y:S01]  /*1fc0*/  IMAD.MOV.U32 R152, RZ, RZ, -0x1 ;  /* 0xffffffffff987424 */ /* 0x000fe200078e00ff */
[----:B------:R-:W-:Y:S06]  /*1fd0*/  @P0 BRA `(.L_x_28) ;  /* 0x0000006000f40947 */ /* 0x000fec0003800000 */
[----:B------:R-:W0:Y:S01]  /*1fe0*/  LDC.64 R20, c[0x0][0x5c8] ;  /* 0x00017200ff147b82 */ /* 0x000e220000000a00 */
[----:B------:R-:W-:Y:S01]  /*1ff0*/  ULDC.64 UR4, c[0x0][0x5c0] ;  /* 0x0001700000047ab9 */ /* 0x000fe20000000a00 */
[----:B------:R-:W-:Y:S01]  /*2000*/  BSSY B0, `(.L_x_28) ;  /* 0x000063a000007945 */ /* 0x000fe20003800000 */
[-C--:B0-----:R-:W-:Y:S01]  /*2010*/  IMAD R8, R5, R20.reuse, RZ ;  /* 0x0000001405087224 */ /* 0x081fe200078e02ff */
[----:B------:R-:W-:Y:S01]  /*2020*/  SHF.L.U64.HI R13, R20, 0x3, R21 ;  /* 0x00000003140d7819 */ /* 0x000fe20000010215 */
[----:B------:R-:W-:-:S04]  /*2030*/  IMAD.WIDE.U32 R6, R165, R20, R6 ;  /* 0x00000014a5067225 */ /* 0x000fc800078e0006 */
[----:B------:R-:W-:Y:S01]  /*2040*/  IMAD R9, R165, R21, R8 ;  /* 0x00000015a5097224 */ /* 0x000fe200078e0208 */
[----:B------:R-:W-:Y:S01]  /*2050*/  IADD3 R158, P0, R6, UR4, RZ ;  /* 0x00000004069e7c10 */ /* 0x000fe2000ff1e0ff */
[C---:B------:R-:W-:Y:S02]  /*2060*/  IMAD.SHL.U32 R11, R20.reuse, 0x8, RZ ;  /* 0x00000008140b7824 */ /* 0x040fe400078e00ff */
[----:B------:R-:W-:Y:S01]  /*2070*/  IMAD.IADD R9, R7, 0x1, R9 ;  /* 0x0000000107097824 */ /* 0x000fe200078e0209 */
[-C--:B------:R-:W-:Y:S02]  /*2080*/  LEA R6, P2, R20, R158.reuse, 0x7 ;  /* 0x0000009e14067211 */ /* 0x080fe400078438ff */
[----:B------:R-:W-:Y:S02]  /*2090*/  IADD3 R8, P1, R11, R158, RZ ;  /* 0x0000009e0b087210 */ /* 0x000fe40007f3e0ff */
[----:B------:R-:W-:Y:S02]  /*20a0*/  IADD3.X R159, R9, UR5, RZ, P0, !PT ;  /* 0x00000005099f7c10 */ /* 0x000fe400087fe4ff */
[----:B-----5:R-:W-:-:S02]  /*20b0*/  ISETP.NE.AND P0, PT, R154, RZ, PT ;  /* 0x000000ff9a00720c */ /* 0x020fc40003f05270 */
[----:B------:R-:W-:Y:S01]  /*20c0*/  LEA.HI.X R7, R20, R159, R21, 0x7, P2 ;  /* 0x0000009f14077211 */ /* 0x000fe200010f3c15 */
[----:B------:R-:W-:Y:S01]  /*20d0*/  IMAD.X R9, R13, 0x1, R159, P1 ;  /* 0x000000010d097824 */ /* 0x000fe200008e069f */
[----:B------:R-:W-:-:S05]  /*20e0*/  IADD3 R10, P2, R11, R6, RZ ;  /* 0x000000060b0a7210 */ /* 0x000fca0007f5e0ff */
[----:B------:R-:W-:-:S04]  /*20f0*/  IMAD.X R11, R13, 0x1, R7, P2 ;  /* 0x000000010d0b7824 */ /* 0x000fc800010e0607 */
[----:B------:R-:W-:Y:S05]  /*2100*/  @!P0 BRA `(.L_x_29) ;  /* 0x0000004800948947 */ /* 0x000fea0003800000 */
[----:B------:R-:W0:Y:S01]  /*2110*/  LDC.64 R156, c[0x0][0x5b0] ;  /* 0x00016c00ff9c7b82 */ /* 0x000e220000000a00 */
[----:B------:R-:W-:Y:S01]  /*2120*/  ULDC.64 UR4, c[0x0][0x5b8] ;  /* 0x00016e0000047ab9 */ /* 0x000fe20000000a00 */
[----:B------:R-:W-:Y:S01]  /*2130*/  ISETP.GE.AND P0, PT, R0, 0x1, PT ;  /* 0x000000010000780c */ /* 0x000fe20003f06270 */
[----:B------:R-:W-:Y:S01]  /*2140*/  IMAD R21, R160, UR4, RZ ;  /* 0x00000004a0157c24 */ /* 0x000fe2000f8e02ff */
[----:B------:R-:W-:Y:S01]  /*2150*/  BSSY B1, `(.L_x_30) ;  /* 0x0000010000017945 */ /* 0x000fe20003800000 */
[C---:B------:R-:W-:Y:S01]  /*2160*/  IMAD.WIDE.U32 R14, R22.reuse, UR4, R14 ;  /* 0x00000004160e7c25 */ /* 0x040fe2000f8e000e */
[----:B------:R-:W-:Y:S02]  /*2170*/  ISETP.LT.OR P3, PT, R3, 0x1, !P0 ;  /* 0x000000010300780c */ /* 0x000fe40004761670 */
[----:B------:R-:W1:Y:S01]  /*2180*/  LDC.64 R12, c[0x0][0x5a8] ;  /* 0x00016a00ff0c7b82 */ /* 0x000e620000000a00 */
[----:B------:R-:W-:Y:S02]  /*2190*/  IMAD R21, R22, UR5, R21 ;  /* 0x0000000516157c24 */ /* 0x000fe4000f8e0215 */
[----:B------:R-:W-:-:S02]  /*21a0*/  IMAD.MOV.U32 R20, RZ, RZ, R14 ;  /* 0x000000ffff147224 */ /* 0x000fc400078e000e */
[----:B------:R-:W-:Y:S02]  /*21b0*/  IMAD.IADD R21, R15, 0x1, R21 ;  /* 0x000000010f157824 */ /* 0x000fe400078e0215 */
[-C--:B0-----:R-:W-:Y:S01]  /*21c0*/  IMAD R160, R5, R156.reuse, RZ ;  /* 0x0000009c05a07224 */ /* 0x081fe200078e02ff */
[----:B------:R-:W-:Y:S01]  /*21d0*/  SHF.L.U64.HI R161, R156, 0x3, R157 ;  /* 0x000000039ca17819 */ /* 0x000fe2000001029d */
[----:B------:R-:W-:-:S04]  /*21e0*/  IMAD.WIDE.U32 R22, R165, R156, R20 ;  /* 0x0000009ca5167225 */ /* 0x000fc800078e0014 */
[----:B------:R-:W-:Y:S01]  /*21f0*/  IMAD R169, R165, R157, R160 ;  /* 0x0000009da5a97224 */ /* 0x000fe200078e02a0 */
[----:B-1----:R-:W-:Y:S01]  /*2200*/  IADD3 R22, P1, R22, R12, RZ ;  /* 0x0000000c16167210 */ /* 0x002fe20007f3e0ff */
[----:B------:R-:W-:-:S03]  /*2210*/  IMAD.SHL.U32 R160, R156, 0x8, RZ ;  /* 0x000000089ca07824 */ /* 0x000fc600078e00ff */
[----:B------:R-:W-:Y:S01]  /*2220*/  IADD3.X R23, R13, R23, R169, P1, !PT ;  /* 0x000000170d177210 */ /* 0x000fe20000ffe4a9 */
[----:B------:R-:W-:Y:S08]  /*2230*/  @P3 BRA `(.L_x_31) ;  /* 0x0000000000043947 */ /* 0x000ff00003800000 */
[----:B--2---:R0:W5:Y:S02]  /*2240*/  LDG.E.U8 R155, desc[UR36][R22.64] ;  /* 0x00000024169b7981 */ /* 0x004164000c1e1100 */
.L_x_31:
[----:B------:R-:W-:Y:S05]  /*2250*/  BSYNC B1 ;  /* 0x0000000000017941 */ /* 0x000fea0003800000 */
.L_x_30:
[----:B-----5:R-:W-:Y:S01]  /*2260*/  LOP3.LUT R164, R155, 0xffff, RZ, 0xc0, !PT ;  /* 0x0000ffff9ba47812 */ /* 0x020fe200078ec0ff */
[----:B------:R-:W-:Y:S01]  /*2270*/  IMAD.WIDE.U32 R162, R165, R156, R160 ;  /* 0x0000009ca5a27225 */ /* 0x000fe200078e00a0 */
[----:B------:R-:W-:Y:S01]  /*2280*/  ISETP.LT.OR P4, PT, R3, 0x2, !P0 ;  /* 0x000000020300780c */ /* 0x000fe20004781670 */
[----:B------:R-:W-:Y:S01]  /*2290*/  BSSY B1, `(.L_x_32) ;  /* 0x000000e000017945 */ /* 0x000fe20003800000 */
[----:B------:R-:W-:Y:S01]  /*22a0*/  PRMT R167, R164, 0x8880, RZ ;  /* 0x00008880a4a77816 */ /* 0x000fe200000000ff */
[----:B------:R-:W-:Y:S01]  /*22b0*/  IMAD.IADD R163, R169, 0x1, R163 ;  /* 0x00000001a9a37824 */ /* 0x000fe200078e02a3 */
[----:B------:R-:W-:Y:S02]  /*22c0*/  IADD3 R162, P2, P5, R14, R12, R162 ;  /* 0x0000000c0ea27210 */ /* 0x000fe40007d5e0a2 */
[----:B------:R-:W-:Y:S01]  /*22d0*/  ISETP.GE.AND P1, PT, R0, 0x9, PT ;  /* 0x000000090000780c */ /* 0x000fe20003f26270 */
[----:B------:R-:W-:Y:S01]  /*22e0*/  IMAD R164, R167, R154, RZ ;  /* 0x0000009aa7a47224 */ /* 0x000fe200078e02ff */
[----:B------:R-:W-:-:S02]  /*22f0*/  IADD3.X R163, R21, R13, R163, P2, P5 ;  /* 0x0000000d15a37210 */ /* 0x000fc400017ea4a3 */
[----:B------:R-:W-:Y:S01]  /*2300*/  ISETP.LT.OR P2, PT, R3, 0x1, !P1 ;  /* 0x000000010300780c */ /* 0x000fe20004f41670 */
[----:B------:R-:W-:-:S05]  /*2310*/  @!P3 IMAD R167, R88, R153, R164 ;  /* 0x0000009958a7b224 */ /* 0x000fca00078e02a4 */
[----:B------:R1:W-:Y:S01]  /*2320*/  @!P3 STG.E.U8 desc[UR36][R158.64], R167 ;  /* 0x000000a79e00b986 */ /* 0x0003e2000c101124 */
[----:B------:R-:W-:Y:S06]  /*2330*/  @P4 BRA `(.L_x_33) ;  /* 0x00000000000c4947 */ /* 0x000fec0003800000 */
[----:B--2---:R-:W1:Y:S02]  /*2340*/  LDG.E.U8 R155, desc[UR36][R22.64+0x1] ;  /* 0x00000124169b7981 */ /* 0x004e64000c1e1100 */
[----:B-1----:R-:W-:-:S05]  /*2350*/  PRMT R167, R155, 0x8880, RZ ;  /* 0x000088809ba77816 */ /* 0x002fca00000000ff */
[----:B------:R-:W-:-:S07]  /*2360*/  IMAD R164, R167, R154, RZ ;  /* 0x0000009aa7a47224 */ /* 0x000fce00078e02ff */
.L_x_33:
[----:B------:R-:W-:Y:S05]  /*2370*/  BSYNC B1 ;  /* 0x0000000000017941 */ /* 0x000fea0003800000 */
.L_x_32:
[----:B------:R-:W-:Y:S01]  /*2380*/  @!P4 IMAD R89, R89, R153, R164 ;  /* 0x000000995959c224 */ /* 0x000fe200078e02a4 */
[----:B------:R-:W-:Y:S04]  /*2390*/  BSSY B1, `(.L_x_34) ;  /* 0x0000006000017945 */ /* 0x000fe80003800000 */
[----:B------:R3:W-:Y:S01]  /*23a0*/  @!P4 STG.E.U8 desc[UR36][R158.64+0x1], R89 ;  /* 0x000001599e00c986 */ /* 0x0007e2000c101124 */
[----:B------:R-:W-:Y:S05]  /*23b0*/  @P2 BRA `(.L_x_35) ;  /* 0x00000000000c2947 */ /* 0x000fea0003800000 */
[----:B--2---:R-:W3:Y:S02]  /*23c0*/  LDG.E.U8 R155, desc[UR36][R162.64] ;  /* 0x00000024a29b7981 */ /* 0x004ee4000c1e1100 */
[----:B---3--:R-:W-:-:S05]  /*23d0*/  PRMT R89, R155, 0x8880, RZ ;  /* 0x000088809b597816 */ /* 0x008fca00000000ff */
[----:B------:R-:W-:-:S07]  /*23e0*/  IMAD R164, R89, R154, RZ ;  /* 0x0000009a59a47224 */ /* 0x000fce00078e02ff */
.L_x_35:
[----:B------:R-:W-:Y:S05]  /*23f0*/  BSYNC B1 ;  /* 0x0000000000017941 */ /* 0x000fea0003800000 */
.L_x_34:
[C---:B------:R-:W-:Y:S01]  /*2400*/  ISETP.LT.OR P4, PT, R3.reuse, 0x2, !P1 ;  /* 0x000000020300780c */ /* 0x040fe20004f81670 */
[----:B---3--:R-:W-:Y:S01]  /*2410*/  @!P2 IMAD R89, R90, R153, R164 ;  /* 0x000000995a59a224 */ /* 0x008fe200078e02a4 */
[----:B------:R-:W-:Y:S01]  /*2420*/  BSSY B1, `(.L_x_36) ;  /* 0x0000009000017945 */ /* 0x000fe20003800000 */
[C---:B------:R-:W-:Y:S02]  /*2430*/  ISETP.LT.OR P3, PT, R3.reuse, 0x9, !P0 ;  /* 0x000000090300780c */ /* 0x040fe40004761670 */
[C---:B------:R-:W-:Y:S01]  /*2440*/  ISETP.LT.OR P5, PT, R3.reuse, 0xa, !P0 ;  /* 0x0000000a0300780c */ /* 0x040fe200047a1670 */
[----:B------:R3:W-:Y:S01]  /*2450*/  @!P2 STG.E.U8 desc[UR36][R8.64], R89 ;  /* 0x000000590800a986 */ /* 0x0007e2000c101124 */
[----:B------:R-:W-:-:S06]  /*2460*/  ISETP.LT.OR P2, PT, R3, 0x9, !P1 ;  /* 0x000000090300780c */ /* 0x000fcc0004f41670 */
[----:B------:R-:W-:Y:S07]  /*2470*/  @P4 BRA `(.L_x_37) ;  /* 0x00000000000c4947 */ /* 0x000fee0003800000 */
[----:B--2---:R-:W3:Y:S02]  /*2480*/  LDG.E.U8 R155, desc[UR36][R162.64+0x1] ;  /* 0x00000124a29b7981 */ /* 0x004ee4000c1e1100 */
[----:B---3--:R-:W-:-:S05]  /*2490*/  PRMT R89, R155, 0x8880, RZ ;  /* 0x000088809b597816 */ /* 0x008fca00000000ff */
[----:B------:R-:W-:-:S07]  /*24a0*/  IMAD R164, R89, R154, RZ ;  /* 0x0000009a59a47224 */ /* 0x000fce00078e02ff */
.L_x_37:
[----:B------:R-:W-:Y:S05]  /*24b0*/  BSYNC B1 ;  /* 0x0000000000017941 */ /* 0x000fea0003800000 */
.L_x_36:
[----:B------:R-:W-:Y:S01]  /*24c0*/  @!P4 IMAD R91, R91, R153, R164 ;  /* 0x000000995b5bc224 */ /* 0x000fe200078e02a4 */
[----:B------:R-:W-:Y:S04]  /*24d0*/  BSSY B1, `(.L_x_38) ;  /* 0x0000006000017945 */ /* 0x000fe80003800000 */
[----:B------:R4:W-:Y:S01]  /*24e0*/  @!P4 STG.E.U8 desc[UR36][R8.64+0x1], R91 ;  /* 0x0000015b0800c986 */ /* 0x0009e2000c101124 */
[----:B------:R-:W-:Y:S05]  /*24f0*/  @P3 BRA `(.L_x_39) ;  /* 0x00000000000c3947 */ /* 0x000fea0003800000 */
[----:B--2---:R-:W3:Y:S02]  /*2500*/  LDG.E.U8 R155, desc[UR36][R22.64+0x8] ;  /* 0x00000824169b7981 */ /* 0x004ee4000c1e1100 */
[----:B---3--:R-:W-:-:S05]  /*2510*/  PRMT R89, R155, 0x8880, RZ ;  /* 0x000088809b597816 */ /* 0x008fca00000000ff */
[----:B------:R-:W-:-:S07]  /*2520*/  IMAD R164, R89, R154, RZ ;  /* 0x0000009a59a47224 */ /* 0x000fce00078e02ff */
.L_x_39:
[----:B------:R-:W-:Y:S05]  /*2530*/  BSYNC B1 ;  /* 0x0000000000017941 */ /* 0x000fea0003800000 */
.L_x_38:
[----:B---3--:R-:W-:Y:S01]  /*2540*/  @!P3 IMAD R89, R92, R153, R164 ;  /* 0x000000995c59b224 */ /* 0x008fe200078e02a4 */
[----:B------:R-:W-:Y:S04]  /*2550*/  BSSY B1, `(.L_x_40) ;  /* 0x0000006000017945 */ /* 0x000fe80003800000 */
[----:B------:R3:W-:Y:S01]  /*2560*/  @!P3 STG.E.U8 desc[UR36][R158.64+0x8], R89 ;  /* 0x000008599e00b986 */ /* 0x0007e2000c101124 */
[----:B------:R-:W-:Y:S05]  /*2570*/  @P5 BRA `(.L_x_41) ;  /* 0x00000000000c5947 */ /* 0x000fea0003800000 */
[----:B--2---:R-:W3:Y:S02]  /*2580*/  LDG.E.U8 R155, desc[UR36][R22.64+0x9] ;  /* 0x00000924169b7981 */ /* 0x004ee4000c1e1100 */
[----:B---3--:R-:W-:-:S05]  /*2590*/  PRMT R89, R155, 0x8880, RZ ;  /* 0x000088809b597816 */ /* 0x008fca00000000ff */
[----:B------:R-:W-:-:S07]  /*25a0*/  IMAD R164, R89, R154, RZ ;  /* 0x0000009a59a47224 */ /* 0x000fce00078e02ff */
.L_x_41:
[----:B------:R-:W-:Y:S05]  /*25b0*/  BSYNC B1 ;  /* 0x0000000000017941 */ /* 0x000fea0003800000 */
.L_x_40:
[----:B------:R-:W-:Y:S01]  /*25c0*/  @!P5 IMAD R93, R93, R153, R164 ;  /* 0x000000995d5dd224 */ /* 0x000fe200078e02a4 */
[----:B------:R-:W-:Y:S04]  /*25d0*/  BSSY B1, `(.L_x_42) ;  /* 0x0000006000017945 */ /* 0x000fe80003800000 */
[----:B------:R0:W-:Y:S01]  /*25e0*/  @!P5 STG.E.U8 desc[UR36][R158.64+0x9], R93 ;  /* 0x0000095d9e00d986 */ /* 0x0001e2000c101124 */
[----:B------:R-:W-:Y:S05]  /*25f0*/  @P2 BRA `(.L_x_43) ;  /* 0x00000000000c2947 */ /* 0x000fea0003800000 */
[----:B--2---:R-:W3:Y:S02]  /*2600*/  LDG.E.U8 R155, desc[UR36][R162.64+0x8] ;  /* 0x00000824a29b7981 */ /* 0x004ee4000c1e1100 */
[----:B---3--:R-:W-:-:S05]  /*2610*/  PRMT R89, R155, 0x8880, RZ ;  /* 0x000088809b597816 */ /* 0x008fca00000000ff */
[----:B------:R-:W-:-:S07]  /*2620*/  IMAD R164, R89, R154, RZ ;  /* 0x0000009a59a47224 */ /* 0x000fce00078e02ff */
.L_x_43:
[----:B------:R-:W-:Y:S05]  /*2630*/  BSYNC B1 ;  /* 0x0000000000017941 */ /* 0x000fea0003800000 */
.L_x_42:
        /* <DEDUP_REMOVED lines=11> */
.L_x_45:
[----:B------:R-:W-:Y:S05]  /*26f0*/  BSYNC B1 ;  /* 0x0000000000017941 */ /* 0x000fea0003800000 */
.L_x_44:
[----:B------:R-:W-:Y:S01]  /*2700*/  @!P4 IMAD R95, R95, R153, R164 ;  /* 0x000000995f5fc224 */ /* 0x000fe200078e02a4 */
[----:B------:R-:W-:Y:S04]  /*2710*/  BSSY B1, `(.L_x_46) ;  /* 0x0000006000017945 */ /* 0x000fe80003800000 */
[----:B------:R0:W-:Y:S01]  /*2720*/  @!P4 STG.E.U8 desc[UR36][R8.64+0x9], R95 ;  /* 0x0000095f0800c986 */ /* 0x0001e2000c101124 */
[----:B------:R-:W-:Y:S05]  /*2730*/  @P3 BRA `(.L_x_47) ;  /* 0x00000000000c3947 */ /* 0x000fea0003800000 */
[----:B--2---:R-:W3:Y:S02]  /*2740*/  LDG.E.U8 R155, desc[UR36][R22.64+0x10] ;  /* 0x00001024169b7981 */ /* 0x004ee4000c1e1100 */
[----:B---3--:R-:W-:-:S05]  /*2750*/  PRMT R89, R155, 0x8880, RZ ;  /* 0x000088809b597816 */ /* 0x008fca00000000ff */
[----:B------:R-:W-:-:S07]  /*2760*/  IMAD R164, R89, R154, RZ ;  /* 0x0000009a59a47224 */ /* 0x000fce00078e02ff */
.L_x_47:
[----:B------:R-:W-:Y:S05]  /*2770*/  BSYNC B1 ;  /* 0x0000000000017941 */ /* 0x000fea0003800000 */
.L_x_46:
[----:B---3--:R-:W-:Y:S01]  /*2780*/  @!P3 IMAD R89, R96, R153, R164 ;  /* 0x000000996059b224 */ /* 0x008fe200078e02a4 */
[----:B------:R-:W-:Y:S04]  /*2790*/  BSSY B1, `(.L_x_48) ;  /* 0x0000006000017945 */ /* 0x000fe80003800000 */
[----:B------:R3:W-:Y:S01]  /*27a0*/  @!P3 STG.E.U8 desc[UR36][R158.64+0x10], R89 ;  /* 0x000010599e00b986 */ /* 0x0007e2000c101124 */
[----:B------:R-:W-:Y:S05]  /*27b0*/  @P5 BRA `(.L_x_49) ;  /* 0x00000000000c5947 */ /* 0x000fea0003800000 */
[----:B--2---:R-:W3:Y:S02]  /*27c0*/  LDG.E.U8 R155, desc[UR36][R22.64+0x11] ;  /* 0x00001124169b7981 */ /* 0x004ee4000c1e1100 */
[----:B---3--:R-:W-:-:S05]  /*27d0*/  PRMT R89, R155, 0x8880, RZ ;  /* 0x000088809b597816 */ /* 0x008fca00000000ff */
[----:B------:R-:W-:-:S07]  /*27e0*/  IMAD R164, R89, R154, RZ ;  /* 0x0000009a59a47224 */ /* 0x000fce00078e02ff */
.L_x_49:
[----:B------:R-:W-:Y:S05]  /*27f0*/  BSYNC B1 ;  /* 0x0000000000017941 */ /* 0x000fea0003800000 */
.L_x_48:
[----:B------:R-:W-:Y:S01]  /*2800*/  @!P5 IMAD R97, R97, R153, R164 ;  /* 0x000000996161d224 */ /* 0x000fe200078e02a4 */
[----:B------:R-:W-:Y:S04]  /*2810*/  BSSY B1, `(.L_x_50) ;  /* 0x0000006000017945 */ /* 0x000fe80003800000 */
[----:B------:R0:W-:Y:S01]  /*2820*/  @!P5 STG.E.U8 desc[UR36][R158.64+0x11], R97 ;  /* 0x000011619e00d986 */ /* 0x0001e2000c101124 */
[----:B------:R-:W-:Y:S05]  /*2830*/  @P2 BRA `(.L_x_51) ;  /* 0x00000000000c2947 */ /* 0x000fea0003800000 */
[----:B--2---:R-:W3:Y:S02]  /*2840*/  LDG.E.U8 R155, desc[UR36][R162.64+0x10] ;  /* 0x00001024a29b7981 */ /* 0x004ee4000c1e1100 */
[----:B---3--:R-:W-:-:S05]  /*2850*/  PRMT R89, R155, 0x8880, RZ ;  /* 0x000088809b597816 */ /* 0x008fca00000000ff */
[----:B------:R-:W-:-:S07]  /*2860*/  IMAD R164, R89, R154, RZ ;  /* 0x0000009a59a47224 */ /* 0x000fce00078e02ff */
.L_x_51:
[----:B------:R-:W-:Y:S05]  /*2870*/  BSYNC B1 ;  /* 0x0000000000017941 */ /* 0x000fea0003800000 */
.L_x_50:
        /* <DEDUP_REMOVED lines=11> */
.L_x_53:
[----:B------:R-:W-:Y:S05]  /*2930*/  BSYNC B1 ;  /* 0x0000000000017941 */ /* 0x000fea0003800000 */
.L_x_52:
[----:B------:R-:W-:Y:S01]  /*2940*/  @!P4 IMAD R99, R99, R153, R164 ;  /* 0x000000996363c224 */ /* 0x000fe200078e02a4 */
[----:B------:R-:W-:Y:S04]  /*2950*/  BSSY B1, `(.L_x_54) ;  /* 0x0000006000017945 */ /* 0x000fe80003800000 */
[----:B------:R0:W-:Y:S01]  /*2960*/  @!P4 STG.E.U8 desc[UR36][R8.64+0x11], R99 ;  /* 0x000011630800c986 */ /* 0x0001e2000c101124 */
[----:B------:R-:W-:Y:S05]  /*2970*/  @P3 BRA `(.L_x_55) ;  /* 0x00000000000c3947 */ /* 0x000fea0003800000 */
[----:B--2---:R-:W3:Y:S02]  /*2980*/  LDG.E.U8 R155, desc[UR36][R22.64+0x18] ;  /* 0x00001824169b7981 */ /* 0x004ee4000c1e1100 */
[----:B---3--:R-:W-:-:S05]  /*2990*/  PRMT R89, R155, 0x8880, RZ ;  /* 0x000088809b597816 */ /* 0x008fca00000000ff */
[----:B------:R-:W-:-:S07]  /*29a0*/  IMAD R164, R89, R154, RZ ;  /* 0x0000009a59a47224 */ /* 0x000fce00078e02ff */
.L_x_55:
[----:B------:R-:W-:Y:S05]  /*29b0*/  BSYNC B1 ;  /* 0x0000000000017941 */ /* 0x000fea0003800000 */
.L_x_54:
[----:B---3--:R-:W-:Y:S01]  /*29c0*/  @!P3 IMAD R89, R100, R153, R164 ;  /* 0x000000996459b224 */ /* 0x008fe200078e02a4 */
[----:B------:R-:W-:Y:S04]  /*29d0*/  BSSY B1, `(.L_x_56) ;  /* 0x0000006000017945 */ /* 0x000fe80003800000 */
[----:B------:R3:W-:Y:S01]  /*29e0*/  @!P3 STG.E.U8 desc[UR36][R158.64+0x18], R89 ;  /* 0x000018599e00b986 */ /* 0x0007e2000c101124 */
[----:B------:R-:W-:Y:S05]  /*29f0*/  @P5 BRA `(.L_x_57) ;  /* 0x00000000000c5947 */ /* 0x000fea0003800000 */
[----:B--2---:R-:W3:Y:S02]  /*2a00*/  LDG.E.U8 R155, desc[UR36][R22.64+0x19] ;  /* 0x00001924169b7981 */ /* 0x004ee4000c1e1100 */
[----:B---3--:R-:W-:-:S05]  /*2a10*/  PRMT R89, R155, 0x8880, RZ ;  /* 0x000088809b597816 */ /* 0x008fca00000000ff */
[----:B------:R-:W-:-:S07]  /*2a20*/  IMAD R164, R89, R154, RZ ;  /* 0x0000009a59a47224 */ /* 0x000fce00078e02ff */
.L_x_57:
[----:B------:R-:W-:Y:S05]  /*2a30*/  BSYNC B1 ;  /* 0x0000000000017941 */ /* 0x000fea0003800000 */
.L_x_56:
[----:B------:R-:W-:Y:S01]  /*2a40*/  @!P5 IMAD R101, R101, R153, R164 ;  /* 0x000000996565d224 */ /* 0x000fe200078e02a4 */
[----:B------:R-:W-:Y:S04]  /*2a50*/  BSSY B1, `(.L_x_58) ;  /* 0x0000006000017945 */ /* 0x000fe80003800000 */
[----:B------:R0:W-:Y:S01]  /*2a60*/  @!P5 STG.E.U8 desc[UR36][R158.64+0x19], R101 ;  /* 0x000019659e00d986 */ /* 0x0001e2000c101124 */
[----:B------:R-:W-:Y:S05]  /*2a70*/  @P2 BRA `(.L_x_59) ;  /* 0x00000000000c2947 */ /* 0x000fea0003800000 */
[----:B--2---:R-:W3:Y:S02]  /*2a80*/  LDG.E.U8 R155, desc[UR36][R162.64+0x18] ;  /* 0x00001824a29b7981 */ /* 0x004ee4000c1e1100 */
[----:B---3--:R-:W-:-:S05]  /*2a90*/  PRMT R89, R155, 0x8880, RZ ;  /* 0x000088809b597816 */ /* 0x008fca00000000ff */
[----:B------:R-:W-:-:S07]  /*2aa0*/  IMAD R164, R89, R154, RZ ;  /* 0x0000009a59a47224 */ /* 0x000fce00078e02ff */
.L_x_59:
[----:B------:R-:W-:Y:S05]  /*2ab0*/  BSYNC B1 ;  /* 0x0000000000017941 */ /* 0x000fea0003800000 */
.L_x_58:
        /* <DEDUP_REMOVED lines=11> */
.L_x_61:
[----:B------:R-:W-:Y:S05]  /*2b70*/  BSYNC B1 ;  /* 0x0000000000017941 */ /* 0x000fea0003800000 */
.L_x_60:
[----:B------:R-:W-:Y:S01]  /*2b80*/  @!P4 IMAD R103, R103, R153, R164 ;  /* 0x000000996767c224 */ /* 0x000fe200078e02a4 */
[----:B------:R-:W-:Y:S04]  /*2b90*/  BSSY B1, `(.L_x_62) ;  /* 0x0000006000017945 */ /* 0x000fe80003800000 */
[----:B------:R0:W-:Y:S01]  /*2ba0*/  @!P4 STG.E.U8 desc[UR36][R8.64+0x19], R103 ;  /* 0x000019670800c986 */ /* 0x0001e2000c101124 */
[----:B------:R-:W-:Y:S05]  /*2bb0*/  @P3 BRA `(.L_x_63) ;  /* 0x00000000000c3947 */ /* 0x000fea0003800000 */
[----:B--2---:R-:W3:Y:S02]  /*2bc0*/  LDG.E.U8 R155, desc[UR36][R22.64+0x20] ;  /* 0x00002024169b7981 */ /* 0x004ee4000c1e1100 */
[----:B---3--:R-:W-:-:S05]  /*2bd0*/  PRMT R89, R155, 0x8880, RZ ;  /* 0x000088809b597816 */ /* 0x008fca00000000ff */
[----:B------:R-:W-:-:S07]  /*2be0*/  IMAD R164, R89, R154, RZ ;  /* 0x0000009a59a47224 */ /* 0x000fce00078e02ff */
.L_x_63:
[----:B------:R-:W-:Y:S05]  /*2bf0*/  BSYNC B1 ;  /* 0x0000000000017941 */ /* 0x000fea0003800000 */
.L_x_62:
[----:B---3--:R-:W-:Y:S01]  /*2c00*/  @!P3 IMAD R89, R104, R153, R164 ;  /* 0x000000996859b224 */ /* 0x008fe200078e02a4 */
[----:B------:R-:W-:Y:S04]  /*2c10*/  BSSY B1, `(.L_x_64) ;  /* 0x0000006000017945 */ /* 0x000fe80003800000 */
[----:B------:R3:W-:Y:S01]  /*2c20*/  @!P3 STG.E.U8 desc[UR36][R158.64+0x20], R89 ;  /* 0x000020599e00b986 */ /* 0x0007e2000c101124 */
[----:B------:R-:W-:Y:S05]  /*2c30*/  @P5 BRA `(.L_x_65) ;  /* 0x00000000000c5947 */ /* 0x000fea0003800000 */
[----:B--2---:R-:W3:Y:S02]  /*2c40*/  LDG.E.U8 R155, desc[UR36][R22.64+0x21] ;  /* 0x00002124169b7981 */ /* 0x004ee4000c1e1100 */
[----:B---3--:R-:W-:-:S05]  /*2c50*/  PRMT R89, R155, 0x8880, RZ ;  /* 0x000088809b597816 */ /* 0x008fca00000000ff */
[----:B------:R-:W-:-:S07]  /*2c60*/  IMAD R164, R89, R154, RZ ;  /* 0x0000009a59a47224 */ /* 0x000fce00078e02ff */
.L_x_65:
[----:B------:R-:W-:Y:S05]  /*2c70*/  BSYNC B1 ;  /* 0x0000000000017941 */ /* 0x000fea0003800000 */
.L_x_64:
[----:B------:R-:W-:Y:S01]  /*2c80*/  @!P5 IMAD R105, R105, R153, R164 ;  /* 0x000000996969d224 */ /* 0x000fe200078e02a4 */
[----:B------:R-:W-:Y:S04]  /*2c90*/  BSSY B1, `(.L_x_66) ;  /* 0x0000006000017945 */ /* 0x000fe80003800000 */
[----:B------:R0:W-:Y:S01]  /*2ca0*/  @!P5 STG.E.U8 desc[UR36][R158.64+0x21], R105 ;  /* 0x000021699e00d986 */ /* 0x0001e2000c101124 */
[----:B------:R-:W-:Y:S05]  /*2cb0*/  @P2 BRA `(.L_x_67) ;  /* 0x00000000000c2947 */ /* 0x000fea0003800000 */
[----:B--2---:R-:W3:Y:S02]  /*2cc0*/  LDG.E.U8 R155, desc[UR36][R162.64+0x20] ;  /* 0x00002024a29b7981 */ /* 0x004ee4000c1e1100 */
[----:B---3--:R-:W-:-:S05]  /*2cd0*/  PRMT R89, R155, 0x8880, RZ ;  /* 0x000088809b597816 */ /* 0x008fca00000000ff */
[----:B------:R-:W-:-:S07]  /*2ce0*/  IMAD R164, R89, R154, RZ ;  /* 0x0000009a59a47224 */ /* 0x000fce00078e02ff */
.L_x_67:
[----:B------:R-:W-:Y:S05]  /*2cf0*/  BSYNC B1 ;  /* 0x0000000000017941 */ /* 0x000fea0003800000 */
.L_x_66:
        /* <DEDUP_REMOVED lines=11> */
.L_x_69:
[----:B------:R-:W-:Y:S05]  /*2db0*/  BSYNC B1 ;  /* 0x0000000000017941 */ /* 0x000fea0003800000 */
.L_x_68:
[----:B------:R-:W-:Y:S01]  /*2dc0*/  @!P4 IMAD R107, R107, R153, R164 ;  /* 0x000000996b6bc224 */ /* 0x000fe200078e02a4 */
[----:B------:R-:W-:Y:S04]  /*2dd0*/  BSSY B1, `(.L_x_70) ;  /* 0x0000006000017945 */ /* 0x000fe80003800000 */
[----:B------:R0:W-:Y:S01]  /*2de0*/  @!P4 STG.E.U8 desc[UR36][R8.64+0x21], R107 ;  /* 0x0000216b0800c986 */ /* 0x0001e2000c101124 */
[----:B------:R-:W-:Y:S05]  /*2df0*/  @P3 BRA `(.L_x_71) ;  /* 0x00000000000c3947 */ /* 0x000fea0003800000 */
[----:B--2---:R-:W3:Y:S02]  /*2e00*/  LDG.E.U8 R155, desc[UR36][R22.64+0x28] ;  /* 0x00002824169b7981 */ /* 0x004ee4000c1e1100 */
[----:B---3--:R-:W-:-:S05]  /*2e10*/  PRMT R89, R155, 0x8880, RZ ;  /* 0x000088809b597816 */ /* 0x008fca00000000ff */
[----:B------:R-:W-:-:S07]  /*2e20*/  IMAD R164, R89, R154, RZ ;  /* 0x0000009a59a47224 */ /* 0x000fce00078e02ff */
.L_x_71:
[----:B------:R-:W-:Y:S05]  /*2e30*/  BSYNC B1 ;  /* 0x0000000000017941 */ /* 0x000fea0003800000 */
.L_x_70:
[----:B---3--:R-:W-:Y:S01]  /*2e40*/  @!P3 IMAD R89, R108, R153, R164 ;  /* 0x000000996c59b224 */ /* 0x008fe200078e02a4 */
[----:B------:R-:W-:Y:S04]  /*2e50*/  BSSY B1, `(.L_x_72) ;  /* 0x0000006000017945 */ /* 0x000fe80003800000 */
[----:B------:R3:W-:Y:S01]  /*2e60*/  @!P3 STG.E.U8 desc[UR36][R158.64+0x28], R89 ;  /* 0x000028599e00b986 */ /* 0x0007e2000c101124 */
[----:B------:R-:W-:Y:S05]  /*2e70*/  @P5 BRA `(.L_x_73) ;  /* 0x00000000000c5947 */ /* 0x000fea0003800000 */
[----:B--2---:R-:W3:Y:S02]  /*2e80*/  LDG.E.U8 R155, desc[UR36][R22.64+0x29] ;  /* 0x00002924169b7981 */ /* 0x004ee4000c1e1100 */
[----:B---3--:R-:W-:-:S05]  /*2e90*/  PRMT R89, R155, 0x8880, RZ ;  /* 0x000088809b597816 */ /* 0x008fca00000000ff */
[----:B------:R-:W-:-:S07]  /*2ea0*/  IMAD R164, R89, R154, RZ ;  /* 0x0000009a59a47224 */ /* 0x000fce00078e02ff */
.L_x_73:
[----:B------:R-:W-:Y:S05]  /*2eb0*/  BSYNC B1 ;  /* 0x0000000000017941 */ /* 0x000fea0003800000 */
.L_x_72:
[----:B------:R-:W-:Y:S01]  /*2ec0*/  @!P5 IMAD R109, R109, R153, R164 ;  /* 0x000000996d6dd224 */ /* 0x000fe200078e02a4 */
[----:B------:R-:W-:Y:S04]  /*2ed0*/  BSSY B1, `(.L_x_74) ;  /* 0x0000006000017945 */ /* 0x000fe80003800000 */
[----:B------:R0:W-:Y:S01]  /*2ee0*/  @!P5 STG.E.U8 desc[UR36][R158.64+0x29], R109 ;  /* 0x0000296d9e00d986 */ /* 0x0001e2000c101124 */
[----:B------:R-:W-:Y:S05]  /*2ef0*/  @P2 BRA `(.L_x_75) ;  /* 0x00000000000c2947 */ /* 0x000fea0003800000 */
[----:B--2---:R-:W3:Y:S02]  /*2f00*/  LDG.E.U8 R155, desc[UR36][R162.64+0x28] ;  /* 0x00002824a29b7981 */ /* 0x004ee4000c1e1100 */
[----:B---3--:R-:W-:-:S05]  /*2f10*/  PRMT R89, R155, 0x8880, RZ ;  /* 0x000088809b597816 */ /* 0x008fca00000000ff */
[----:B------:R-:W-:-:S07]  /*2f20*/  IMAD R164, R89, R154, RZ ;  /* 0x0000009a59a47224 */ /* 0x000fce00078e02ff */
.L_x_75:
[----:B------:R-:W-:Y:S05]  /*2f30*/  BSYNC B1 ;  /* 0x0000000000017941 */ /* 0x000fea0003800000 */
.L_x_74:
        /* <DEDUP_REMOVED lines=11> */
.L_x_77:
[----:B------:R-:W-:Y:S05]  /*2ff0*/  BSYNC B1 ;  /* 0x0000000000017941 */ /* 0x000fea0003800000 */
.L_x_76:
[----:B------:R-:W-:Y:S01]  /*3000*/  @!P4 IMAD R111, R111, R153, R164 ;  /* 0x000000996f6fc224 */ /* 0x000fe200078e02a4 */
[----:B------:R-:W-:Y:S04]  /*3010*/  BSSY B1, `(.L_x_78) ;  /* 0x0000006000017945 */ /* 0x000fe80003800000 */
[----:B------:R0:W-:Y:S01]  /*3020*/  @!P4 STG.E.U8 desc[UR36][R8.64+0x29], R111 ;  /* 0x0000296f0800c986 */ /* 0x0001e2000c101124 */
[----:B------:R-:W-:Y:S05]  /*3030*/  @P3 BRA `(.L_x_79) ;  /* 0x00000000000c3947 */ /* 0x000fea0003800000 */
[----:B--2---:R-:W3:Y:S02]  /*3040*/  LDG.E.U8 R155, desc[UR36][R22.64+0x30] ;  /* 0x00003024169b7981 */ /* 0x004ee4000c1e1100 */
[----:B---3--:R-:W-:-:S05]  /*3050*/  PRMT R89, R155, 0x8880, RZ ;  /* 0x000088809b597816 */ /* 0x008fca00000000ff */
[----:B------:R-:W-:-:S07]  /*3060*/  IMAD R164, R89, R154, RZ ;  /* 0x0000009a59a47224 */ /* 0x000fce00078e02ff */
.L_x_79:
[----:B------:R-:W-:Y:S05]  /*3070*/  BSYNC B1 ;  /* 0x0000000000017941 */ /* 0x000fea0003800000 */
.L_x_78:
[----:B---3--:R-:W-:Y:S01]  /*3080*/  @!P3 IMAD R89, R112, R153, R164 ;  /* 0x000000997059b224 */ /* 0x008fe200078e02a4 */
[----:B------:R-:W-:Y:S04]  /*3090*/  BSSY B1, `(.L_x_80) ;  /* 0x0000006000017945 */ /* 0x000fe80003800000 */
[----:B------:R3:W-:Y:S01]  /*30a0*/  @!P3 STG.E.U8 desc[UR36][R158.64+0x30], R89 ;  /* 0x000030599e00b986 */ /* 0x0007e2000c101124 */
[----:B------:R-:W-:Y:S05]  /*30b0*/  @P5 BRA `(.L_x_81) ;  /* 0x00000000000c5947 */ /* 0x000fea0003800000 */
[----:B--2---:R-:W3:Y:S02]  /*30c0*/  LDG.E.U8 R155, desc[UR36][R22.64+0x31] ;  /* 0x00003124169b7981 */ /* 0x004ee4000c1e1100 */
[----:B---3--:R-:W-:-:S05]  /*30d0*/  PRMT R89, R155, 0x8880, RZ ;  /* 0x000088809b597816 */ /* 0x008fca00000000ff */
[----:B------:R-:W-:-:S07]  /*30e0*/  IMAD R164, R89, R154, RZ ;  /* 0x0000009a59a47224 */ /* 0x000fce00078e02ff */
.L_x_81:
[----:B------:R-:W-:Y:S05]  /*30f0*/  BSYNC B1 ;  /* 0x0000000000017941 */ /* 0x000fea0003800000 */
.L_x_80:
[----:B------:R-:W-:Y:S01]  /*3100*/  @!P5 IMAD R113, R113, R153, R164 ;  /* 0x000000997171d224 */ /* 0x000fe200078e02a4 */
[----:B------:R-:W-:Y:S04]  /*3110*/  BSSY B1, `(.L_x_82) ;  /* 0x0000006000017945 */ /* 0x000fe80003800000 */
[----:B------:R0:W-:Y:S01]  /*3120*/  @!P5 STG.E.U8 desc[UR36][R158.64+0x31], R113 ;  /* 0x000031719e00d986 */ /* 0x0001e2000c101124 */
[----:B------:R-:W-:Y:S05]  /*3130*/  @P2 BRA `(.L_x_83) ;  /* 0x00000000000c2947 */ /* 0x000fea0003800000 */
[----:B--2---:R-:W3:Y:S02]  /*3140*/  LDG.E.U8 R155, desc[UR36][R162.64+0x30] ;  /* 0x00003024a29b7981 */ /* 0x004ee4000c1e1100 */
[----:B---3--:R-:W-:-:S05]  /*3150*/  PRMT R89, R155, 0x8880, RZ ;  /* 0x000088809b597816 */ /* 0x008fca00000000ff */
[----:B------:R-:W-:-:S07]  /*3160*/  IMAD R164, R89, R154, RZ ;  /* 0x0000009a59a47224 */ /* 0x000fce00078e02ff */
.L_x_83:
[----:B------:R-:W-:Y:S05]  /*3170*/  BSYNC B1 ;  /* 0x0000000000017941 */ /* 0x000fea0003800000 */
.L_x_82:
        /* <DEDUP_REMOVED lines=11> */
.L_x_85:
[----:B------:R-:W-:Y:S05]  /*3230*/  BSYNC B1 ;  /* 0x0000000000017941 */ /* 0x000fea0003800000 */
.L_x_84:
[----:B------:R-:W-:Y:S01]  /*3240*/  @!P4 IMAD R115, R115, R153, R164 ;  /* 0x000000997373c224 */ /* 0x000fe200078e02a4 */
[----:B------:R-:W-:Y:S04]  /*3250*/  BSSY B1, `(.L_x_86) ;  /* 0x0000006000017945 */ /* 0x000fe80003800000 */
[----:B------:R0:W-:Y:S01]  /*3260*/  @!P4 STG.E.U8 desc[UR36][R8.64+0x31], R115 ;  /* 0x000031730800c986 */ /* 0x0001e2000c101124 */
[----:B------:R-:W-:Y:S05]  /*3270*/  @P3 BRA `(.L_x_87) ;  /* 0x00000000000c3947 */ /* 0x000fea0003800000 */
[----:B--2---:R-:W3:Y:S02]  /*3280*/  LDG.E.U8 R155, desc[UR36][R22.64+0x38] ;  /* 0x00003824169b7981 */ /* 0x004ee4000c1e1100 */
[----:B---3--:R-:W-:-:S05]  /*3290*/  PRMT R89, R155, 0x8880, RZ ;  /* 0x000088809b597816 */ /* 0x008fca00000000ff */
[----:B------:R-:W-:-:S07]  /*32a0*/  IMAD R164, R89, R154, RZ ;  /* 0x0000009a59a47224 */ /* 0x000fce00078e02ff */
.L_x_87:
[----:B------:R-:W-:Y:S05]  /*32b0*/  BSYNC B1 ;  /* 0x0000000000017941 */ /* 0x000fea0003800000 */
.L_x_86:
[----:B---3--:R-:W-:Y:S01]  /*32c0*/  @!P3 IMAD R89, R116, R153, R164 ;  /* 0x000000997459b224 */ /* 0x008fe200078e02a4 */
[----:B------:R-:W-:Y:S04]  /*32d0*/  BSSY B1, `(.L_x_88) ;  /* 0x0000006000017945 */ /* 0x000fe80003800000 */
[----:B------:R3:W-:Y:S01]  /*32e0*/  @!P3 STG.E.U8 desc[UR36][R158.64+0x38], R89 ;  /* 0x000038599e00b986 */ /* 0x0007e2000c101124 */
[----:B------:R-:W-:Y:S05]  /*32f0*/  @P5 BRA `(.L_x_89) ;  /* 0x00000000000c5947 */ /* 0x000fea0003800000 */
[----:B--2---:R-:W3:Y:S02]  /*3300*/  LDG.E.U8 R155, desc[UR36][R22.64+0x39] ;  /* 0x00003924169b7981 */ /* 0x004ee4000c1e1100 */
[----:B---3--:R-:W-:-:S05]  /*3310*/  PRMT R89, R155, 0x8880, RZ ;  /* 0x000088809b597816 */ /* 0x008fca00000000ff */
[----:B------:R-:W-:-:S07]  /*3320*/  IMAD R164, R89, R154, RZ ;  /* 0x0000009a59a47224 */ /* 0x000fce00078e02ff */
.L_x_89:
[----:B------:R-:W-:Y:S05]  /*3330*/  BSYNC B1 ;  /* 0x0000000000017941 */ /* 0x000fea0003800000 */
.L_x_88:
[----:B------:R-:W-:Y:S01]  /*3340*/  @!P5 IMAD R117, R117, R153, R164 ;  /* 0x000000997575d224 */ /* 0x000fe200078e02a4 */
[----:B------:R-:W-:Y:S04]  /*3350*/  BSSY B1, `(.L_x_90) ;  /* 0x0000006000017945 */ /* 0x000fe80003800000 */
[----:B------:R0:W-:Y:S01]  /*3360*/  @!P5 STG.E.U8 desc[UR36][R158.64+0x39], R117 ;  /* 0x000039759e00d986 */ /* 0x0001e2000c101124 */
[----:B------:R-:W-:Y:S05]  /*3370*/  @P2 BRA `(.L_x_91) ;  /* 0x00000000000c2947 */ /* 0x000fea0003800000 */
[----:B--2---:R-:W3:Y:S02]  /*3380*/  LDG.E.U8 R155, desc[UR36][R162.64+0x38] ;  /* 0x00003824a29b7981 */ /* 0x004ee4000c1e1100 */
[----:B---3--:R-:W-:-:S05]  /*3390*/  PRMT R89, R155, 0x8880, RZ ;  /* 0x000088809b597816 */ /* 0x008fca00000000ff */
[----:B------:R-:W-:-:S07]  /*33a0*/  IMAD R164, R89, R154, RZ ;  /* 0x0000009a59a47224 */ /* 0x000fce00078e02ff */
.L_x_91:
[----:B------:R-:W-:Y:S05]  /*33b0*/  BSYNC B1 ;  /* 0x0000000000017941 */ /* 0x000fea0003800000 */
.L_x_90:
        /* <DEDUP_REMOVED lines=11> */
.L_x_93:
[----:B------:R-:W-:Y:S05]  /*3470*/  BSYNC B1 ;  /* 0x0000000000017941 */ /* 0x000fea0003800000 */
.L_x_92:
[----:B------:R-:W-:Y:S01]  /*3480*/  @!P4 IMAD R119, R119, R153, R164 ;  /* 0x000000997777c224 */ /* 0x000fe200078e02a4 */
[----:B------:R-:W-:Y:S04]  /*3490*/  BSSY B1, `(.L_x_94) ;  /* 0x0000006000017945 */ /* 0x000fe80003800000 */
[----:B------:R0:W-:Y:S01]  /*34a0*/  @!P4 STG.E.U8 desc[UR36][R8.64+0x39], R119 ;  /* 0x000039770800c986 */ /* 0x0001e2000c101124 */
[----:B------:R-:W-:Y:S05]  /*34b0*/  @P3 BRA `(.L_x_95) ;  /* 0x00000000000c3947 */ /* 0x000fea0003800000 */
[----:B--2---:R-:W3:Y:S02]  /*34c0*/  LDG.E.U8 R155, desc[UR36][R22.64+0x40] ;  /* 0x00004024169b7981 */ /* 0x004ee4000c1e1100 */
[----:B---3--:R-:W-:-:S05]  /*34d0*/  PRMT R89, R155, 0x8880, RZ ;  /* 0x000088809b597816 */ /* 0x008fca00000000ff */
[----:B------:R-:W-:-:S07]  /*34e0*/  IMAD R164, R89, R154, RZ ;  /* 0x0000009a59a47224 */ /* 0x000fce00078e02ff */
.L_x_95:
[----:B------:R-:W-:Y:S05]  /*34f0*/  BSYNC B1 ;  /* 0x0000000000017941 */ /* 0x000fea0003800000 */
.L_x_94:
[----:B---3--:R-:W-:Y:S01]  /*3500*/  @!P3 IMAD R89, R120, R153, R164 ;  /* 0x000000997859b224 */ /* 0x008fe200078e02a4 */
[----:B------:R-:W-:Y:S04]  /*3510*/  BSSY B1, `(.L_x_96) ;  /* 0x0000006000017945 */ /* 0x000fe80003800000 */
[----:B------:R3:W-:Y:S01]  /*3520*/  @!P3 STG.E.U8 desc[UR36][R158.64+0x40], R89 ;  /* 0x000040599e00b986 */ /* 0x0007e2000c101124 */
[----:B------:R-:W-:Y:S05]  /*3530*/  @P5 BRA `(.L_x_97) ;  /* 0x00000000000c5947 */ /* 0x000fea0003800000 */
[----:B--2---:R-:W3:Y:S02]  /*3540*/  LDG.E.U8 R155, desc[UR36][R22.64+0x41] ;  /* 0x00004124169b7981 */ /* 0x004ee4000c1e1100 */
[----:B---3--:R-:W-:-:S05]  /*3550*/  PRMT R89, R155, 0x8880, RZ ;  /* 0x000088809b597816 */ /* 0x008fca00000000ff */
[----:B------:R-:W-:-:S07]  /*3560*/  IMAD R164, R89, R154, RZ ;  /* 0x0000009a59a47224 */ /* 0x000fce00078e02ff */
.L_x_97:
[----:B------:R-:W-:Y:S05]  /*3570*/  BSYNC B1 ;  /* 0x0000000000017941 */ /* 0x000fea0003800000 */
.L_x_96:
[----:B------:R-:W-:Y:S01]  /*3580*/  @!P5 IMAD R121, R121, R153, R164 ;  /* 0x000000997979d224 */ /* 0x000fe200078e02a4 */
[----:B------:R-:W-:Y:S04]  /*3590*/  BSSY B1, `(.L_x_98) ;  /* 0x0000006000017945 */ /* 0x000fe80003800000 */
[----:B------:R0:W-:Y:S01]  /*35a0*/  @!P5 STG.E.U8 desc[UR36][R158.64+0x41], R121 ;  /* 0x000041799e00d986 */ /* 0x0001e2000c101124 */
[----:B------:R-:W-:Y:S05]  /*35b0*/  @P2 BRA `(.L_x_99) ;  /* 0x00000000000c2947 */ /* 0x000fea0003800000 */
[----:B--2---:R-:W3:Y:S02]  /*35c0*/  LDG.E.U8 R155, desc[UR36][R162.64+0x40] ;  /* 0x00004024a29b7981 */ /* 0x004ee4000c1e1100 */
[----:B---3--:R-:W-:-:S05]  /*35d0*/  PRMT R89, R155, 0x8880, RZ ;  /* 0x000088809b597816 */ /* 0x008fca00000000ff */
[----:B------:R-:W-:-:S07]  /*35e0*/  IMAD R164, R89, R154, RZ ;  /* 0x0000009a59a47224 */ /* 0x000fce00078e02ff */
.L_x_99:
[----:B------:R-:W-:Y:S05]  /*35f0*/  BSYNC B1 ;  /* 0x0000000000017941 */ /* 0x000fea0003800000 */
.L_x_98:
        /* <DEDUP_REMOVED lines=11> */
.L_x_101:
[----:B------:R-:W-:Y:S05]  /*36b0*/  BSYNC B1 ;  /* 0x0000000000017941 */ /* 0x000fea0003800000 */
.L_x_100:
[----:B------:R-:W-:Y:S01]  /*36c0*/  @!P4 IMAD R123, R123, R153, R164 ;  /* 0x000000997b7bc224 */ /* 0x000fe200078e02a4 */
[----:B------:R-:W-:Y:S04]  /*36d0*/  BSSY B1, `(.L_x_102) ;  /* 0x0000006000017945 */ /* 0x000fe80003800000 */
[----:B------:R0:W-:Y:S01]  /*36e0*/  @!P4 STG.E.U8 desc[UR36][R8.64+0x41], R123 ;  /* 0x0000417b0800c986 */ /* 0x0001e2000c101124 */
[----:B------:R-:W-:Y:S05]  /*36f0*/  @P3 BRA `(.L_x_103) ;  /* 0x00000000000c3947 */ /* 0x000fea0003800000 */
[----:B--2---:R-:W3:Y:S02]  /*3700*/  LDG.E.U8 R155, desc[UR36][R22.64+0x48] ;  /* 0x00004824169b7981 */ /* 0x004ee4000c1e1100 */
[----:B---3--:R-:W-:-:S05]  /*3710*/  PRMT R89, R155, 0x8880, RZ ;  /* 0x000088809b597816 */ /* 0x008fca00000000ff */
[----:B------:R-:W-:-:S07]  /*3720*/  IMAD R164, R89, R154, RZ ;  /* 0x0000009a59a47224 */ /* 0x000fce00078e02ff */
.L_x_103:
[----:B------:R-:W-:Y:S05]  /*3730*/  BSYNC B1 ;  /* 0x0000000000017941 */ /* 0x000fea0003800000 */
.L_x_102:
[----:B---3--:R-:W-:Y:S01]  /*3740*/  @!P3 IMAD R89, R124, R153, R164 ;  /* 0x000000997c59b224 */ /* 0x008fe200078e02a4 */
[----:B------:R-:W-:Y:S04]  /*3750*/  BSSY B1, `(.L_x_104) ;  /* 0x0000006000017945 */ /* 0x000fe80003800000 */
[----:B------:R3:W-:Y:S01]  /*3760*/  @!P3 STG.E.U8 desc[UR36][R158.64+0x48], R89 ;  /* 0x000048599e00b986 */ /* 0x0007e2000c101124 */
[----:B------:R-:W-:Y:S05]  /*3770*/  @P5 BRA `(.L_x_105) ;  /* 0x00000000000c5947 */ /* 0x000fea0003800000 */
[----:B--2---:R-:W3:Y:S02]  /*3780*/  LDG.E.U8 R155, desc[UR36][R22.64+0x49] ;  /* 0x00004924169b7981 */ /* 0x004ee4000c1e1100 */
[----:B---3--:R-:W-:-:S05]  /*3790*/  PRMT R89, R155, 0x8880, RZ ;  /* 0x000088809b597816 */ /* 0x008fca00000000ff */
[----:B------:R-:W-:-:S07]  /*37a0*/  IMAD R164, R89, R154, RZ ;  /* 0x0000009a59a47224 */ /* 0x000fce00078e02ff */
.L_x_105:
[----:B------:R-:W-:Y:S05]  /*37b0*/  BSYNC B1 ;  /* 0x0000000000017941 */ /* 0x000fea0003800000 */
.L_x_104:
[----:B------:R-:W-:Y:S01]  /*37c0*/  @!P5 IMAD R125, R125, R153, R164 ;  /* 0x000000997d7dd224 */ /* 0x000fe200078e02a4 */
[----:B------:R-:W-:Y:S04]  /*37d0*/  BSSY B1, `(.L_x_106) ;  /* 0x0000006000017945 */ /* 0x000fe80003800000 */
[----:B------:R0:W-:Y:S01]  /*37e0*/  @!P5 STG.E.U8 desc[UR36][R158.64+0x49], R125 ;  /* 0x0000497d9e00d986 */ /* 0x0001e2000c101124 */
[----:B------:R-:W-:Y:S05]  /*37f0*/  @P2 BRA `(.L_x_107) ;  /* 0x00000000000c2947 */ /* 0x000fea0003800000 */
[----:B--2---:R-:W3:Y:S02]  /*3800*/  LDG.E.U8 R155, desc[UR36][R162.64+0x48] ;  /* 0x00004824a29b7981 */ /* 0x004ee4000c1e1100 */
[----:B---3--:R-:W-:-:S05]  /*3810*/  PRMT R89, R155, 0x8880, RZ ;  /* 0x000088809b597816 */ /* 0x008fca00000000ff */
[----:B------:R-:W-:-:S07]  /*3820*/  IMAD R164, R89, R154, RZ ;  /* 0x0000009a59a47224 */ /* 0x000fce00078e02ff */
.L_x_107:
[----:B------:R-:W-:Y:S05]  /*3830*/  BSYNC B1 ;  /* 0x0000000000017941 */ /* 0x000fea0003800000 */
.L_x_106:
        /* <DEDUP_REMOVED lines=11> */
.L_x_109:
[----:B------:R-:W-:Y:S05]  /*38f0*/  BSYNC B1 ;  /* 0x0000000000017941 */ /* 0x000fea0003800000 */
.L_x_108:
[----:B------:R-:W-:Y:S01]  /*3900*/  @!P4 IMAD R127, R127, R153, R164 ;  /* 0x000000997f7fc224 */ /* 0x000fe200078e02a4 */
[----:B------:R-:W-:Y:S04]  /*3910*/  BSSY B1, `(.L_x_110) ;  /* 0x0000006000017945 */ /* 0x000fe80003800000 */
[----:B------:R0:W-:Y:S01]  /*3920*/  @!P4 STG.E.U8 desc[UR36][R8.64+0x49], R127 ;  /* 0x0000497f0800c986 */ /* 0x0001e2000c101124 */
[----:B------:R-:W-:Y:S05]  /*3930*/  @P3 BRA `(.L_x_111) ;  /* 0x00000000000c3947 */ /* 0x000fea0003800000 */
[----:B--2---:R-:W3:Y:S02]  /*3940*/  LDG.E.U8 R155, desc[UR36][R22.64+0x50] ;  /* 0x00005024169b7981 */ /* 0x004ee4000c1e1100 */
[----:B---3--:R-:W-:-:S05]  /*3950*/  PRMT R89, R155, 0x8880, RZ ;  /* 0x000088809b597816 */ /* 0x008fca00000000ff */
[----:B------:R-:W-:-:S07]  /*3960*/  IMAD R164, R89, R154, RZ ;  /* 0x0000009a59a47224 */ /* 0x000fce00078e02ff */
.L_x_111:
[----:B------:R-:W-:Y:S05]  /*3970*/  BSYNC B1 ;  /* 0x0000000000017941 */ /* 0x000fea0003800000 */
.L_x_110:
[----:B---3--:R-:W-:Y:S01]  /*3980*/  @!P3 IMAD R89, R128, R153, R164 ;  /* 0x000000998059b224 */ /* 0x008fe200078e02a4 */
[----:B------:R-:W-:Y:S04]  /*3990*/  BSSY B1, `(.L_x_112) ;  /* 0x0000006000017945 */ /* 0x000fe80003800000 */
[----:B------:R3:W-:Y:S01]  /*39a0*/  @!P3 STG.E.U8 desc[UR36][R158.64+0x50], R89 ;  /* 0x000050599e00b986 */ /* 0x0007e2000c101124 */
[----:B------:R-:W-:Y:S05]  /*39b0*/  @P5 BRA `(.L_x_113) ;  /* 0x00000000000c5947 */ /* 0x000fea0003800000 */
[----:B--2---:R-:W3:Y:S02]  /*39c0*/  LDG.E.U8 R155, desc[UR36][R22.64+0x51] ;  /* 0x00005124169b7981 */ /* 0x004ee4000c1e1100 */
[----:B---3--:R-:W-:-:S05]  /*39d0*/  PRMT R89, R155, 0x8880, RZ ;  /* 0x000088809b597816 */ /* 0x008fca00000000ff */
[----:B------:R-:W-:-:S07]  /*39e0*/  IMAD R164, R89, R154, RZ ;  /* 0x0000009a59a47224 */ /* 0x000fce00078e02ff */
.L_x_113:
[----:B------:R-:W-:Y:S05]  /*39f0*/  BSYNC B1 ;  /* 0x0000000000017941 */ /* 0x000fea0003800000 */
.L_x_112:
[----:B------:R-:W-:Y:S01]  /*3a00*/  @!P5 IMAD R129, R129, R153, R164 ;  /* 0x000000998181d224 */ /* 0x000fe200078e02a4 */
[----:B------:R-:W-:Y:S04]  /*3a10*/  BSSY B1, `(.L_x_114) ;  /* 0x0000006000017945 */ /* 0x000fe80003800000 */
[----:B------:R0:W-:Y:S01]  /*3a20*/  @!P5 STG.E.U8 desc[UR36][R158.64+0x51], R129 ;  /* 0x000051819e00d986 */ /* 0x0001e2000c101124 */
[----:B------:R-:W-:Y:S05]  /*3a30*/  @P2 BRA `(.L_x_115) ;  /* 0x00000000000c2947 */ /* 0x000fea0003800000 */
[----:B--2---:R-:W3:Y:S02]  /*3a40*/  LDG.E.U8 R155, desc[UR36][R162.64+0x50] ;  /* 0x00005024a29b7981 */ /* 0x004ee4000c1e1100 */
[----:B---3--:R-:W-:-:S05]  /*3a50*/  PRMT R89, R155, 0x8880, RZ ;  /* 0x000088809b597816 */ /* 0x008fca00000000ff */
[----:B------:R-:W-:-:S07]  /*3a60*/  IMAD R164, R89, R154, RZ ;  /* 0x0000009a59a47224 */ /* 0x000fce00078e02ff */
.L_x_115:
[----:B------:R-:W-:Y:S05]  /*3a70*/  BSYNC B1 ;  /* 0x0000000000017941 */ /* 0x000fea0003800000 */
.L_x_114:
        /* <DEDUP_REMOVED lines=11> */
.L_x_117:
[----:B------:R-:W-:Y:S05]  /*3b30*/  BSYNC B1 ;  /* 0x0000000000017941 */ /* 0x000fea0003800000 */
.L_x_116:
[----:B------:R-:W-:Y:S01]  /*3b40*/  @!P4 IMAD R131, R131, R153, R164 ;  /* 0x000000998383c224 */ /* 0x000fe200078e02a4 */
[----:B------:R-:W-:Y:S04]  /*3b50*/  BSSY B1, `(.L_x_118) ;  /* 0x0000006000017945 */ /* 0x000fe80003800000 */
[----:B------:R0:W-:Y:S01]  /*3b60*/  @!P4 STG.E.U8 desc[UR36][R8.64+0x51], R131 ;  /* 0x000051830800c986 */ /* 0x0001e2000c101124 */
[----:B------:R-:W-:Y:S05]  /*3b70*/  @P3 BRA `(.L_x_119) ;  /* 0x00000000000c3947 */ /* 0x000fea0003800000 */
[----:B--2---:R-:W3:Y:S02]  /*3b80*/  LDG.E.U8 R155, desc[UR36][R22.64+0x58] ;  /* 0x00005824169b7981 */ /* 0x004ee4000c1e1100 */
[----:B---3--:R-:W-:-:S05]  /*3b90*/  PRMT R89, R155, 0x8880, RZ ;  /* 0x000088809b597816 */ /* 0x008fca00000000ff */
[----:B------:R-:W-:-:S07]  /*3ba0*/  IMAD R164, R89, R154, RZ ;  /* 0x0000009a59a47224 */ /* 0x000fce00078e02ff */
.L_x_119:
[----:B------:R-:W-:Y:S05]  /*3bb0*/  BSYNC B1 ;  /* 0x0000000000017941 */ /* 0x000fea0003800000 */
.L_x_118:
[----:B---3--:R-:W-:Y:S01]  /*3bc0*/  @!P3 IMAD R89, R132, R153, R164 ;  /* 0x000000998459b224 */ /* 0x008fe200078e02a4 */
[----:B------:R-:W-:Y:S04]  /*3bd0*/  BSSY B1, `(.L_x_120) ;  /* 0x0000006000017945 */ /* 0x000fe80003800000 */
[----:B------:R3:W-:Y:S01]  /*3be0*/  @!P3 STG.E.U8 desc[UR36][R158.64+0x58], R89 ;  /* 0x000058599e00b986 */ /* 0x0007e2000c101124 */
[----:B------:R-:W-:Y:S05]  /*3bf0*/  @P5 BRA `(.L_x_121) ;  /* 0x00000000000c5947 */ /* 0x000fea0003800000 */
[----:B--2---:R-:W3:Y:S02]  /*3c00*/  LDG.E.U8 R155, desc[UR36][R22.64+0x59] ;  /* 0x00005924169b7981 */ /* 0x004ee4000c1e1100 */
[----:B---3--:R-:W-:-:S05]  /*3c10*/  PRMT R89, R155, 0x8880, RZ ;  /* 0x000088809b597816 */ /* 0x008fca00000000ff */
[----:B------:R-:W-:-:S07]  /*3c20*/  IMAD R164, R89, R154, RZ ;  /* 0x0000009a59a47224 */ /* 0x000fce00078e02ff */
.L_x_121:
[----:B------:R-:W-:Y:S05]  /*3c30*/  BSYNC B1 ;  /* 0x0000000000017941 */ /* 0x000fea0003800000 */
.L_x_120:
[----:B------:R-:W-:Y:S01]  /*3c40*/  @!P5 IMAD R133, R133, R153, R164 ;  /* 0x000000998585d224 */ /* 0x000fe200078e02a4 */
[----:B------:R-:W-:Y:S04]  /*3c50*/  BSSY B1, `(.L_x_122) ;  /* 0x0000006000017945 */ /* 0x000fe80003800000 */
[----:B------:R0:W-:Y:S01]  /*3c60*/  @!P5 STG.E.U8 desc[UR36][R158.64+0x59], R133 ;  /* 0x000059859e00d986 */ /* 0x0001e2000c101124 */
[----:B------:R-:W-:Y:S05]  /*3c70*/  @P2 BRA `(.L_x_123) ;  /* 0x00000000000c2947 */ /* 0x000fea0003800000 */
[----:B--2---:R-:W3:Y:S02]  /*3c80*/  LDG.E.U8 R155, desc[UR36][R162.64+0x58] ;  /* 0x00005824a29b7981 */ /* 0x004ee4000c1e1100 */
[----:B---3--:R-:W-:-:S05]  /*3c90*/  PRMT R89, R155, 0x8880, RZ ;  /* 0x000088809b597816 */ /* 0x008fca00000000ff */
[----:B------:R-:W-:-:S07]  /*3ca0*/  IMAD R164, R89, R154, RZ ;  /* 0x0000009a59a47224 */ /* 0x000fce00078e02ff */
.L_x_123:
[----:B------:R-:W-:Y:S05]  /*3cb0*/  BSYNC B1 ;  /* 0x0000000000017941 */ /* 0x000fea0003800000 */
.L_x_122:
        /* <DEDUP_REMOVED lines=11> */
.L_x_125:
[----:B------:R-:W-:Y:S05]  /*3d70*/  BSYNC B1 ;  /* 0x0000000000017941 */ /* 0x000fea0003800000 */
.L_x_124:
[----:B------:R-:W-:Y:S01]  /*3d80*/  @!P4 IMAD R135, R135, R153, R164 ;  /* 0x000000998787c224 */ /* 0x000fe200078e02a4 */
[----:B------:R-:W-:Y:S04]  /*3d90*/  BSSY B1, `(.L_x_126) ;  /* 0x0000006000017945 */ /* 0x000fe80003800000 */
[----:B------:R0:W-:Y:S01]  /*3da0*/  @!P4 STG.E.U8 desc[UR36][R8.64+0x59], R135 ;  /* 0x000059870800c986 */ /* 0x0001e2000c101124 */
[----:B------:R-:W-:Y:S05]  /*3db0*/  @P3 BRA `(.L_x_127) ;  /* 0x00000000000c3947 */ /* 0x000fea0003800000 */
[----:B--2---:R-:W3:Y:S02]  /*3dc0*/  LDG.E.U8 R155, desc[UR36][R22.64+0x60] ;  /* 0x00006024169b7981 */ /* 0x004ee4000c1e1100 */
[----:B---3--:R-:W-:-:S05]  /*3dd0*/  PRMT R89, R155, 0x8880, RZ ;  /* 0x000088809b597816 */ /* 0x008fca00000000ff */
[----:B------:R-:W-:-:S07]  /*3de0*/  IMAD R164, R89, R154, RZ ;  /* 0x0000009a59a47224 */ /* 0x000fce00078e02ff */
.L_x_127:
[----:B------:R-:W-:Y:S05]  /*3df0*/  BSYNC B1 ;  /* 0x0000000000017941 */ /* 0x000fea0003800000 */
.L_x_126:
[----:B---3--:R-:W-:Y:S01]  /*3e00*/  @!P3 IMAD R89, R136, R153, R164 ;  /* 0x000000998859b224 */ /* 0x008fe200078e02a4 */
[----:B------:R-:W-:Y:S04]  /*3e10*/  BSSY B1, `(.L_x_128) ;  /* 0x0000006000017945 */ /* 0x000fe80003800000 */
[----:B------:R3:W-:Y:S01]  /*3e20*/  @!P3 STG.E.U8 desc[UR36][R158.64+0x60], R89 ;  /* 0x000060599e00b986 */ /* 0x0007e2000c101124 */
[----:B------:R-:W-:Y:S05]  /*3e30*/  @P5 BRA `(.L_x_129) ;  /* 0x00000000000c5947 */ /* 0x000fea0003800000 */
[----:B--2---:R-:W3:Y:S02]  /*3e40*/  LDG.E.U8 R155, desc[UR36][R22.64+0x61] ;  /* 0x00006124169b7981 */ /* 0x004ee4000c1e1100 */
[----:B---3--:R-:W-:-:S05]  /*3e50*/  PRMT R89, R155, 0x8880, RZ ;  /* 0x000088809b597816 */ /* 0x008fca00000000ff */
[----:B------:R-:W-:-:S07]  /*3e60*/  IMAD R164, R89, R154, RZ ;  /* 0x0000009a59a47224 */ /* 0x000fce00078e02ff */
.L_x_129:
[----:B------:R-:W-:Y:S05]  /*3e70*/  BSYNC B1 ;  /* 0x0000000000017941 */ /* 0x000fea0003800000 */
.L_x_128:
[----:B------:R-:W-:Y:S01]  /*3e80*/  @!P5 IMAD R137, R137, R153, R164 ;  /* 0x000000998989d224 */ /* 0x000fe200078e02a4 */
[----:B------:R-:W-:Y:S04]  /*3e90*/  BSSY B1, `(.L_x_130) ;  /* 0x0000006000017945 */ /* 0x000fe80003800000 */
[----:B------:R0:W-:Y:S01]  /*3ea0*/  @!P5 STG.E.U8 desc[UR36][R158.64+0x61], R137 ;  /* 0x000061899e00d986 */ /* 0x0001e2000c101124 */
[----:B------:R-:W-:Y:S05]  /*3eb0*/  @P2 BRA `(.L_x_131) ;  /* 0x00000000000c2947 */ /* 0x000fea0003800000 */
[----:B--2---:R-:W3:Y:S02]  /*3ec0*/  LDG.E.U8 R155, desc[UR36][R162.64+0x60] ;  /* 0x00006024a29b7981 */ /* 0x004ee4000c1e1100 */
[----:B---3--:R-:W-:-:S05]  /*3ed0*/  PRMT R89, R155, 0x8880, RZ ;  /* 0x000088809b597816 */ /* 0x008fca00000000ff */
[----:B------:R-:W-:-:S07]  /*3ee0*/  IMAD R164, R89, R154, RZ ;  /* 0x0000009a59a47224 */ /* 0x000fce00078e02ff */
.L_x_131:
[----:B------:R-:W-:Y:S05]  /*3ef0*/  BSYNC B1 ;  /* 0x0000000000017941 */ /* 0x000fea0003800000 */
.L_x_130:
        /* <DEDUP_REMOVED lines=11> */
.L_x_133:
[----:B------:R-:W-:Y:S05]  /*3fb0*/  BSYNC B1 ;  /* 0x0000000000017941 */ /* 0x000fea0003800000 */
.L_x_132:
[----:B------:R-:W-:Y:S01]  /*3fc0*/  @!P4 IMAD R139, R139, R153, R164 ;  /* 0x000000998b8bc224 */ /* 0x000fe200078e02a4 */
[----:B------:R-:W-:Y:S04]  /*3fd0*/  BSSY B1, `(.L_x_134) ;  /* 0x0000006000017945 */ /* 0x000fe80003800000 */
[----:B------:R0:W-:Y:S01]  /*3fe0*/  @!P4 STG.E.U8 desc[UR36][R8.64+0x61], R139 ;  /* 0x0000618b0800c986 */ /* 0x0001e2000c101124 */
[----:B------:R-:W-:Y:S05]  /*3ff0*/  @P3 BRA `(.L_x_135) ;  /* 0x00000000000c3947 */ /* 0x000fea0003800000 */
[----:B--2---:R-:W3:Y:S02]  /*4000*/  LDG.E.U8 R155, desc[UR36][R22.64+0x68] ;  /* 0x00006824169b7981 */ /* 0x004ee4000c1e1100 */
[----:B---3--:R-:W-:-:S05]  /*4010*/  PRMT R89, R155, 0x8880, RZ ;  /* 0x000088809b597816 */ /* 0x008fca00000000ff */
[----:B------:R-:W-:-:S07]  /*4020*/  IMAD R164, R89, R154, RZ ;  /* 0x0000009a59a47224 */ /* 0x000fce00078e02ff */
.L_x_135:
[----:B------:R-:W-:Y:S05]  /*4030*/  BSYNC B1 ;  /* 0x0000000000017941 */ /* 0x000fea0003800000 */
.L_x_134:
[----:B---3--:R-:W-:Y:S01]  /*4040*/  @!P3 IMAD R89, R140, R153, R164 ;  /* 0x000000998c59b224 */ /* 0x008fe200078e02a4 */
[----:B------:R-:W-:Y:S04]  /*4050*/  BSSY B1, `(.L_x_136) ;  /* 0x0000006000017945 */ /* 0x000fe80003800000 */
[----:B------:R3:W-:Y:S01]  /*4060*/  @!P3 STG.E.U8 desc[UR36][R158.64+0x68], R89 ;  /* 0x000068599e00b986 */ /* 0x0007e2000c101124 */
[----:B------:R-:W-:Y:S05]  /*4070*/  @P5 BRA `(.L_x_137) ;  /* 0x00000000000c5947 */ /* 0x000fea0003800000 */
[----:B--2---:R-:W3:Y:S02]  /*4080*/  LDG.E.U8 R155, desc[UR36][R22.64+0x69] ;  /* 0x00006924169b7981 */ /* 0x004ee4000c1e1100 */
[----:B---3--:R-:W-:-:S05]  /*4090*/  PRMT R89, R155, 0x8880, RZ ;  /* 0x000088809b597816 */ /* 0x008fca00000000ff */
[----:B------:R-:W-:-:S07]  /*40a0*/  IMAD R164, R89, R154, RZ ;  /* 0x0000009a59a47224 */ /* 0x000fce00078e02ff */
.L_x_137:
[----:B------:R-:W-:Y:S05]  /*40b0*/  BSYNC B1 ;  /* 0x0000000000017941 */ /* 0x000fea0003800000 */
.L_x_136:
[----:B------:R-:W-:Y:S01]  /*40c0*/  @!P5 IMAD R141, R141, R153, R164 ;  /* 0x000000998d8dd224 */ /* 0x000fe200078e02a4 */
[----:B------:R-:W-:Y:S04]  /*40d0*/  BSSY B1, `(.L_x_138) ;  /* 0x0000006000017945 */ /* 0x000fe80003800000 */
[----:B------:R0:W-:Y:S01]  /*40e0*/  @!P5 STG.E.U8 desc[UR36][R158.64+0x69], R141 ;  /* 0x0000698d9e00d986 */ /* 0x0001e2000c101124 */
[----:B------:R-:W-:Y:S05]  /*40f0*/  @P2 BRA `(.L_x_139) ;  /* 0x00000000000c2947 */ /* 0x000fea0003800000 */
[----:B--2---:R-:W3:Y:S02]  /*4100*/  LDG.E.U8 R155, desc[UR36][R162.64+0x68] ;  /* 0x00006824a29b7981 */ /* 0x004ee4000c1e1100 */
[----:B---3--:R-:W-:-:S05]  /*4110*/  PRMT R89, R155, 0x8880, RZ ;  /* 0x000088809b597816 */ /* 0x008fca00000000ff */
[----:B------:R-:W-:-:S07]  /*4120*/  IMAD R164, R89, R154, RZ ;  /* 0x0000009a59a47224 */ /* 0x000fce00078e02ff */
.L_x_139:
[----:B------:R-:W-:Y:S05]  /*4130*/  BSYNC B1 ;  /* 0x0000000000017941 */ /* 0x000fea0003800000 */
.L_x_138:
        /* <DEDUP_REMOVED lines=11> */
.L_x_141:
[----:B------:R-:W-:Y:S05]  /*41f0*/  BSYNC B1 ;  /* 0x0000000000017941 */ /* 0x000fea0003800000 */
.L_x_140:
[----:B------:R-:W-:Y:S01]  /*4200*/  @!P4 IMAD R143, R143, R153, R164 ;  /* 0x000000998f8fc224 */ /* 0x000fe200078e02a4 */
[----:B------:R-:W-:Y:S04]  /*4210*/  BSSY B1, `(.L_x_142) ;  /* 0x0000006000017945 */ /* 0x000fe80003800000 */
[----:B------:R0:W-:Y:S01]  /*4220*/  @!P4 STG.E.U8 desc[UR36][R8.64+0x69], R143 ;  /* 0x0000698f0800c986 */ /* 0x0001e2000c101124 */
[----:B------:R-:W-:Y:S05]  /*4230*/  @P3 BRA `(.L_x_143) ;  /* 0x00000000000c3947 */ /* 0x000fea0003800000 */
[----:B--2---:R-:W3:Y:S02]  /*4240*/  LDG.E.U8 R155, desc[UR36][R22.64+0x70] ;  /* 0x00007024169b7981 */ /* 0x004ee4000c1e1100 */
[----:B---3--:R-:W-:-:S05]  /*4250*/  PRMT R89, R155, 0x8880, RZ ;  /* 0x000088809b597816 */ /* 0x008fca00000000ff */
[----:B------:R-:W-:-:S07]  /*4260*/  IMAD R164, R89, R154, RZ ;  /* 0x0000009a59a47224 */ /* 0x000fce00078e02ff */
.L_x_143:
[----:B------:R-:W-:Y:S05]  /*4270*/  BSYNC B1 ;  /* 0x0000000000017941 */ /* 0x000fea0003800000 */
.L_x_142:
[----:B---3--:R-:W-:Y:S01]  /*4280*/  @!P3 IMAD R89, R144, R153, R164 ;  /* 0x000000999059b224 */ /* 0x008fe200078e02a4 */
[----:B------:R-:W-:Y:S04]  /*4290*/  BSSY B1, `(.L_x_144) ;  /* 0x0000006000017945 */ /* 0x000fe80003800000 */
[----:B------:R3:W-:Y:S01]  /*42a0*/  @!P3 STG.E.U8 desc[UR36][R158.64+0x70], R89 ;  /* 0x000070599e00b986 */ /* 0x0007e2000c101124 */
[----:B------:R-:W-:Y:S05]  /*42b0*/  @P5 BRA `(.L_x_145) ;  /* 0x00000000000c5947 */ /* 0x000fea0003800000 */
[----:B--2---:R-:W3:Y:S02]  /*42c0*/  LDG.E.U8 R155, desc[UR36][R22.64+0x71] ;  /* 0x00007124169b7981 */ /* 0x004ee4000c1e1100 */
[----:B---3--:R-:W-:-:S05]  /*42d0*/  PRMT R89, R155, 0x8880, RZ ;  /* 0x000088809b597816 */ /* 0x008fca00000000ff */
[----:B------:R-:W-:-:S07]  /*42e0*/  IMAD R164, R89, R154, RZ ;  /* 0x0000009a59a47224 */ /* 0x000fce00078e02ff */
.L_x_145:
[----:B------:R-:W-:Y:S05]  /*42f0*/  BSYNC B1 ;  /* 0x0000000000017941 */ /* 0x000fea0003800000 */
.L_x_144:
[----:B------:R-:W-:Y:S01]  /*4300*/  @!P5 IMAD R145, R145, R153, R164 ;  /* 0x000000999191d224 */ /* 0x000fe200078e02a4 */
[----:B------:R-:W-:Y:S04]  /*4310*/  BSSY B1, `(.L_x_146) ;  /* 0x0000006000017945 */ /* 0x000fe80003800000 */
[----:B------:R0:W-:Y:S01]  /*4320*/  @!P5 STG.E.U8 desc[UR36][R158.64+0x71], R145 ;  /* 0x000071919e00d986 */ /* 0x0001e2000c101124 */
[----:B------:R-:W-:Y:S05]  /*4330*/  @P2 BRA `(.L_x_147) ;  /* 0x00000000000c2947 */ /* 0x000fea0003800000 */
[----:B--2---:R-:W3:Y:S02]  /*4340*/  LDG.E.U8 R155, desc[UR36][R162.64+0x70] ;  /* 0x00007024a29b7981 */ /* 0x004ee4000c1e1100 */
[----:B---3--:R-:W-:-:S05]  /*4350*/  PRMT R89, R155, 0x8880, RZ ;  /* 0x000088809b597816 */ /* 0x008fca00000000ff */
[----:B------:R-:W-:-:S07]  /*4360*/  IMAD R164, R89, R154, RZ ;  /* 0x0000009a59a47224 */ /* 0x000fce00078e02ff */
.L_x_147:
[----:B------:R-:W-:Y:S05]  /*4370*/  BSYNC B1 ;  /* 0x0000000000017941 */ /* 0x000fea0003800000 */
.L_x_146:
[C---:B------:R-:W-:Y:S01]  /*4380*/  ISETP.LT.OR P4, PT, R3.reuse, 0x72, !P1 ;  /* 0x000000720300780c */ /* 0x040fe20004f81670 */
[----:B---3--:R-:W-:Y:S01]  /*4390*/  @!P2 IMAD R89, R146, R153, R164 ;  /* 0x000000999259a224 */ /* 0x008fe200078e02a4 */
[----:B------:R-:W-:Y:S01]  /*43a0*/  BSSY B1, `(.L_x_148) ;  /* 0x000000b000017945 */ /* 0x000fe20003800000 */
[----:B------:R-:W-:Y:S02]  /*43b0*/  ISETP.LT.OR P3, PT, R3, 0x79, !P0 ;  /* 0x000000790300780c */ /* 0x000fe40004761670 */
[----:B------:R-:W-:Y:S01]  /*43c0*/  IADD3 R165, P5, R165, 0x80, RZ ;  /* 0x00000080a5a57810 */ /* 0x000fe20007fbe0ff */
[----:B------:R3:W-:Y:S01]  /*43d0*/  @!P2 STG.E.U8 desc[UR36][R8.64+0x70], R89 ;  /* 0x000070590800a986 */ /* 0x0007e2000c101124 */
[C---:B------:R-:W-:Y:S02]  /*43e0*/  ISETP.LT.OR P2, PT, R3.reuse, 0x79, !P1 ;  /* 0x000000790300780c */ /* 0x040fe40004f41670 */
[C---:B------:R-:W-:Y:S02]  /*43f0*/  ISETP.LT.OR P0, PT, R3.reuse, 0x7a, !P0 ;  /* 0x0000007a0300780c */ /* 0x040fe40004701670 */
[----:B------:R-:W-:-:S02]  /*4400*/  ISETP.LT.OR P1, PT, R3, 0x7a, !P1 ;  /* 0x0000007a0300780c */ /* 0x000fc40004f21670 */
[----:B------:R-:W-:Y:S11]  /*4410*/  @P4 BRA `(.L_x_149) ;  /* 0x00000000000c4947 */ /* 0x000ff60003800000 */
[----:B--2---:R-:W3:Y:S02]  /*4420*/  LDG.E.U8 R155, desc[UR36][R162.64+0x71] ;  /* 0x00007124a29b7981 */ /* 0x004ee4000c1e1100 */
[----:B---3--:R-:W-:-:S05]  /*4430*/  PRMT R89, R155, 0x8880, RZ ;  /* 0x000088809b597816 */ /* 0x008fca00000000ff */
[----:B------:R-:W-:-:S07]  /*4440*/  IMAD R164, R89, R154, RZ ;  /* 0x0000009a59a47224 */ /* 0x000fce00078e02ff */
.L_x_149:
[----:B------:R-:W-:Y:S05]  /*4450*/  BSYNC B1 ;  /* 0x0000000000017941 */ /* 0x000fea0003800000 */
.L_x_148:
[----:B------:R-:W-:Y:S01]  /*4460*/  @!P4 IMAD R147, R147, R153, R164 ;  /* 0x000000999393c224 */ /* 0x000fe200078e02a4 */
[----:B------:R-:W-:Y:S04]  /*4470*/  BSSY B1, `(.L_x_150) ;  /* 0x0000006000017945 */ /* 0x000fe80003800000 */
[----:B------:R0:W-:Y:S01]  /*4480*/  @!P4 STG.E.U8 desc[UR36][R8.64+0x71], R147 ;  /* 0x000071930800c986 */ /* 0x0001e2000c101124 */
[----:B------:R-:W-:Y:S05]  /*4490*/  @P3 BRA `(.L_x_151) ;  /* 0x00000000000c3947 */ /* 0x000fea0003800000 */
[----:B--2---:R-:W3:Y:S02]  /*44a0*/  LDG.E.U8 R155, desc[UR36][R22.64+0x78] ;  /* 0x00007824169b7981 */ /* 0x004ee4000c1e1100 */
[----:B---3--:R-:W-:-:S05]  /*44b0*/  PRMT R89, R155, 0x8880, RZ ;  /* 0x000088809b597816 */ /* 0x008fca00000000ff */
[----:B------:R-:W-:-:S07]  /*44c0*/  IMAD R164, R89, R154, RZ ;  /* 0x0000009a59a47224 */ /* 0x000fce00078e02ff */
.L_x_151:
[----:B------:R-:W-:Y:S05]  /*44d0*/  BSYNC B1 ;  /* 0x0000000000017941 */ /* 0x000fea0003800000 */
.L_x_150:
[----:B---3--:R-:W-:Y:S01]  /*44e0*/  @!P3 IMAD R89, R148, R153, R164 ;  /* 0x000000999459b224 */ /* 0x008fe200078e02a4 */
[----:B------:R-:W-:Y:S01]  /*44f0*/  BSSY B1, `(.L_x_152) ;  /* 0x0000007000017945 */ /* 0x000fe20003800000 */
[----:B----4-:R-:W-:-:S03]  /*4500*/  IMAD.X R91, RZ, RZ, R5, P5 ;  /* 0x000000ffff5b7224 */ /* 0x010fc600028e0605 */
[----:B------:R3:W-:Y:S01]  /*4510*/  @!P3 STG.E.U8 desc[UR36][R158.64+0x78], R89 ;  /* 0x000078599e00b986 */ /* 0x0007e2000c101124 */
[----:B------:R-:W-:Y:S05]  /*4520*/  @P0 BRA `(.L_x_153) ;  /* 0x00000000000c0947 */ /* 0x000fea0003800000 */
[----:B--2---:R-:W2:Y:S02]  /*4530*/  LDG.E.U8 R155, desc[UR36][R22.64+0x79] ;  /* 0x00007924169b7981 */ /* 0x004ea4000c1e1100 */
[----:B--2---:R-:W-:-:S05]  /*4540*/  PRMT R5, R155, 0x8880, RZ ;  /* 0x000088809b057816 */ /* 0x004fca00000000ff */
[----:B------:R-:W-:-:S07]  /*4550*/  IMAD R164, R5, R154, RZ ;  /* 0x0000009a05a47224 */ /* 0x000fce00078e02ff */
.L_x_153:
[----:B------:R-:W-:Y:S05]  /*4560*/  BSYNC B1 ;  /* 0x0000000000017941 */ /* 0x000fea0003800000 */
.L_x_152:
[----:B------:R-:W-:Y:S01]  /*4570*/  @!P0 IMAD R149, R149, R153, R164 ;  /* 0x0000009995958224 */ /* 0x000fe200078e02a4 */
[----:B------:R-:W-:Y:S01]  /*4580*/  BSSY B1, `(.L_x_154) ;  /* 0x0000007000017945 */ /* 0x000fe20003800000 */
[----:B------:R-:W-:-:S03]  /*4590*/  IMAD R4, R91, R156, RZ ;  /* 0x0000009c5b047224 */ /* 0x000fc600078e02ff */
[----:B------:R4:W-:Y:S01]  /*45a0*/  @!P0 STG.E.U8 desc[UR36][R158.64+0x79], R149 ;  /* 0x000079959e008986 */ /* 0x0009e2000c101124 */
[----:B------:R-:W-:Y:S05]  /*45b0*/  @P2 BRA `(.L_x_155) ;  /* 0x00000000000c2947 */ /* 0x000fea0003800000 */
[----:B--2---:R-:W2:Y:S02]  /*45c0*/  LDG.E.U8 R155, desc[UR36][R162.64+0x78] ;  /* 0x00007824a29b7981 */ /* 0x004ea4000c1e1100 */
[----:B--2---:R-:W-:-:S05]  /*45d0*/  PRMT R5, R155, 0x8880, RZ ;  /* 0x000088809b057816 */ /* 0x004fca00000000ff */
[----:B------:R-:W-:-:S07]  /*45e0*/  IMAD R164, R5, R154, RZ ;  /* 0x0000009a05a47224 */ /* 0x000fce00078e02ff */
.L_x_155:
[----:B------:R-:W-:Y:S05]  /*45f0*/  BSYNC B1 ;  /* 0x0000000000017941 */ /* 0x000fea0003800000 */
.L_x_154:
[----:B------:R-:W-:Y:S01]  /*4600*/  @!P2 IMAD R5, R150, R153, R164 ;  /* 0x000000999605a224 */ /* 0x000fe200078e02a4 */
[----:B------:R-:W-:Y:S01]  /*4610*/  BSSY B1, `(.L_x_156) ;  /* 0x0000009000017945 */ /* 0x000fe20003800000 */
[C---:B0-----:R-:W-:Y:S02]  /*4620*/  IMAD R23, R165.reuse, R157, R4 ;  /* 0x0000009da5177224 */ /* 0x041fe400078e0204 */
[CC--:B------:R-:W-:Y:S01]  /*4630*/  IMAD.WIDE.U32 R160, R165.reuse, R156.reuse, R160 ;  /* 0x0000009ca5a07225 */ /* 0x0c0fe200078e00a0 */
[----:B------:R0:W-:Y:S03]  /*4640*/  @!P2 STG.E.U8 desc[UR36][R8.64+0x78], R5 ;  /* 0x000078050800a986 */ /* 0x0001e6000c101124 */
[----:B------:R-:W-:Y:S01]  /*4650*/  IMAD.WIDE.U32 R156, R165, R156, R20 ;  /* 0x0000009ca59c7225 */ /* 0x000fe200078e0014 */
[----:B------:R-:W-:Y:S06]  /*4660*/  @P1 BRA `(.L_x_157) ;  /* 0x00000000000c1947 */ /* 0x000fec0003800000 */
[----:B--2---:R-:W0:Y:S02]  /*4670*/  LDG.E.U8 R155, desc[UR36][R162.64+0x79] ;  /* 0x00007924a29b7981 */ /* 0x004e24000c1e1100 */
[----:B0-----:R-:W-:-:S05]  /*4680*/  PRMT R5, R155, 0x8880, RZ ;  /* 0x000088809b057816 */ /* 0x001fca00000000ff */
[----:B------:R-:W-:-:S07]  /*4690*/  IMAD R164, R5, R154, RZ ;  /* 0x0000009a05a47224 */ /* 0x000fce00078e02ff */
.L_x_157:
[----:B------:R-:W-:Y:S05]  /*46a0*/  BSYNC B1 ;  /* 0x0000000000017941 */ /* 0x000fea0003800000 */
.L_x_156:
[----:B------:R-:W-:Y:S01]  /*46b0*/  @!P1 IMAD R151, R151, R153, R164 ;  /* 0x0000009997979224 */ /* 0x000fe200078e02a4 */
[----:B------:R-:W-:Y:S01]  /*46c0*/  ISETP.GE.AND P2, PT, R0, 0x81, PT ;  /* 0x000000810000780c */ /* 0x000fe20003f46270 */
[----:B------:R-:W-:Y:S01]  /*46d0*/  BSSY B1, `(.L_x_158) ;  /* 0x000000c000017945 */ /* 0x000fe20003800000 */
[----:B------:R-:W-:Y:S02]  /*46e0*/  IADD3 R4, P5, R156, R12, RZ ;  /* 0x0000000c9c047210 */ /* 0x000fe40007fbe0ff */
[----:B------:R1:W-:Y:S01]  /*46f0*/  @!P1 STG.E.U8 desc[UR36][R8.64+0x79], R151 ;  /* 0x0000799708009986 */ /* 0x0003e2000c101124 */
[----:B------:R-:W-:Y:S02]  /*4700*/  ISETP.LT.OR P1, PT, R3, 0x1, !P2 ;  /* 0x000000010300780c */ /* 0x000fe40005721670 */
[----:B0-----:R-:W-:Y:S02]  /*4710*/  IADD3.X R5, R13, R157, R23, P5, !PT ;  /* 0x0000009d0d057210 */ /* 0x001fe40002ffe417 */
[----:B------:R-:W-:-:S02]  /*4720*/  ISETP.GE.AND P0, PT, R0, 0x89, PT ;  /* 0x000000890000780c */ /* 0x000fc40003f06270 */
[----:B------:R-:W-:Y:S02]  /*4730*/  IADD3 R12, P4, P3, R14, R12, R160 ;  /* 0x0000000c0e0c7210 */ /* 0x000fe40007b9e0a0 */
[----:B------:R-:W-:-:S05]  /*4740*/  ISETP.LT.OR P5, PT, R3, 0x2, !P2 ;  /* 0x000000020300780c */ /* 0x000fca00057a1670 */
[----:B-1----:R-:W-:Y:S08]  /*4750*/  @P1 BRA `(.L_x_159) ;  /* 0x00000000000c1947 */ /* 0x002ff00003800000 */
[----:B--2---:R-:W2:Y:S02]  /*4760*/  LDG.E.U8 R155, desc[UR36][R4.64] ;  /* 0x00000024049b7981 */ /* 0x004ea4000c1e1100 */
[----:B--2---:R-:W-:-:S05]  /*4770*/  PRMT R9, R155, 0x8880, RZ ;  /* 0x000088809b097816 */ /* 0x004fca00000000ff */
[----:B------:R-:W-:-:S07]  /*4780*/  IMAD R164, R9, R154, RZ ;  /* 0x0000009a09a47224 */ /* 0x000fce00078e02ff */
.L_x_159:
[----:B------:R-:W-:Y:S05]  /*4790*/  BSYNC B1 ;  /* 0x0000000000017941 */ /* 0x000fea0003800000 */
.L_x_158:
[----:B------:R-:W-:Y:S01]  /*47a0*/  @!P1 IMAD R9, R24, R153, R164 ;  /* 0x0000009918099224 */ /* 0x000fe200078e02a4 */
[----:B------:R-:W-:Y:S01]  /*47b0*/  BSSY B1, `(.L_x_160) ;  /* 0x0000007000017945 */ /* 0x000fe20003800000 */
[----:B------:R-:W-:-:S03]  /*47c0*/  IMAD.IADD R160, R23, 0x1, R161 ;  /* 0x0000000117a07824 */ /* 0x000fc600078e02a1 */
[----:B------:R0:W-:Y:S01]  /*47d0*/  @!P1 STG.E.U8 desc[UR36][R6.64], R9 ;  /* 0x0000000906009986 */ /* 0x0001e2000c101124 */
[----:B------:R-:W-:Y:S05]  /*47e0*/  @P5 BRA `(.L_x_161) ;  /* 0x00000000000c5947 */ /* 0x000fea0003800000 */
[----:B--2---:R-:W0:Y:S02]  /*47f0*/  LDG.E.U8 R155, desc[UR36][R4.64+0x1] ;  /* 0x00000124049b7981 */ /* 0x004e24000c1e1100 */
[----:B0-----:R-:W-:-:S05]  /*4800*/  PRMT R9, R155, 0x8880, RZ ;  /* 0x000088809b097816 */ /* 0x001fca00000000ff */
[----:B------:R-:W-:-:S07]  /*4810*/  IMAD R164, R9, R154, RZ ;  /* 0x0000009a09a47224 */ /* 0x000fce00078e02ff */
.L_x_161:
[----:B------:R-:W-:Y:S05]  /*4820*/  BSYNC B1 ;  /* 0x0000000000017941 */ /* 0x000fea0003800000 */
.L_x_160:
[----:B------:R-:W-:Y:S01]  /*4830*/  ISETP.LT.OR P1, PT, R3, 0x1, !P0 ;  /* 0x000000010300780c */ /* 0x000fe20004721670 */
[----:B------:R-:W-:Y:S01]  /*4840*/  @!P5 IMAD R25, R25, R153, R164 ;  /* 0x000000991919d224 */ /* 0x000fe200078e02a4 */
[----:B------:R-:W-:Y:S01]  /*4850*/  BSSY B1, `(.L_x_162) ;  /* 0x000000a000017945 */ /* 0x000fe20003800000 */
[----:B------:R-:W-:Y:S02]  /*4860*/  IADD3.X R13, R21, R13, R160, P4, P3 ;  /* 0x0000000d150d7210 */ /* 0x000fe400027e64a0 */
[C---:B------:R-:W-:Y:S01]  /*4870*/  ISETP.LT.OR P4, PT, R3.reuse, 0x2, !P0 ;  /* 0x000000020300780c */ /* 0x040fe20004781670 */
[----:B------:R1:W-:Y:S01]  /*4880*/  @!P5 STG.E.U8 desc[UR36][R6.64+0x1], R25 ;  /* 0x000001190600d986 */ /* 0x0003e2000c101124 */
[C---:B------:R-:W-:Y:S02]  /*4890*/  ISETP.LT.OR P5, PT, R3.reuse, 0x9, !P2 ;  /* 0x000000090300780c */ /* 0x040fe400057a1670 */
[----:B------:R-:W-:-:S04]  /*48a0*/  ISETP.LT.OR P3, PT, R3, 0xa, !P2 ;  /* 0x0000000a0300780c */ /* 0x000fc80005761670 */
[----:B------:R-:W-:Y:S09]  /*48b0*/  @P1 BRA `(.L_x_163) ;  /* 0x00000000000c1947 */ /* 0x000ff20003800000 */
[----:B--2---:R-:W0:Y:S02]  /*48c0*/  LDG.E.U8 R155, desc[UR36][R12.64] ;  /* 0x000000240c9b7981 */ /* 0x004e24000c1e1100 */
[----:B0-----:R-:W-:-:S05]  /*48d0*/  PRMT R9, R155, 0x8880, RZ ;  /* 0x000088809b097816 */ /* 0x001fca00000000ff */
[----:B------:R-:W-:-:S07]  /*48e0*/  IMAD R164, R9, R154, RZ ;  /* 0x0000009a09a47224 */ /* 0x000fce00078e02ff */
.L_x_163:
[----:B------:R-:W-:Y:S05]  /*48f0*/  BSYNC B1 ;  /* 0x0000000000017941 */ /* 0x000fea0003800000 */
.L_x_162:
[----:B0-----:R-:W-:Y:S01]  /*4900*/  @!P1 IMAD R9, R26, R153, R164 ;  /* 0x000000991a099224 */ /* 0x001fe200078e02a4 */
[----:B------:R-:W-:Y:S04]  /*4910*/  BSSY B1, `(.L_x_164) ;  /* 0x0000006000017945 */ /* 0x000fe80003800000 */
[----:B------:R0:W-:Y:S01]  /*4920*/  @!P1 STG.E.U8 desc[UR36][R10.64], R9 ;  /* 0x000000090a009986 */ /* 0x0001e2000c101124 */
[----:B------:R-:W-:Y:S05]  /*4930*/  @P4 BRA `(.L_x_165) ;  /* 0x00000000000c4947 */ /* 0x000fea0003800000 */
[----:B--2---:R-:W0:Y:S02]  /*4940*/  LDG.E.U8 R155, desc[UR36][R12.64+0x1] ;  /* 0x000001240c9b7981 */ /* 0x004e24000c1e1100 */
[----:B0-----:R-:W-:-:S05]  /*4950*/  PRMT R9, R155, 0x8880, RZ ;  /* 0x000088809b097816 */ /* 0x001fca00000000ff */
[----:B------:R-:W-:-:S07]  /*4960*/  IMAD R164, R9, R154, RZ ;  /* 0x0000009a09a47224 */ /* 0x000fce00078e02ff */
.L_x_165:
[----:B------:R-:W-:Y:S05]  /*4970*/  BSYNC B1 ;  /* 0x0000000000017941 */ /* 0x000fea0003800000 */
.L_x_164:
[----:B------:R-:W-:Y:S01]  /*4980*/  @!P4 IMAD R27, R27, R153, R164 ;  /* 0x000000991b1bc224 */ /* 0x000fe200078e02a4 */
[----:B------:R-:W-:Y:S04]  /*4990*/  BSSY B1, `(.L_x_166) ;  /* 0x0000006000017945 */ /* 0x000fe80003800000 */
[----:B------:R0:W-:Y:S01]  /*49a0*/  @!P4 STG.E.U8 desc[UR36][R10.64+0x1], R27 ;  /* 0x0000011b0a00c986 */ /* 0x0001e2000c101124 */
[----:B------:R-:W-:Y:S05]  /*49b0*/  @P5 BRA `(.L_x_167) ;  /* 0x00000000000c5947 */ /* 0x000fea0003800000 */
[----:B--2---:R-:W0:Y:S02]  /*49c0*/  LDG.E.U8 R155, desc[UR36][R4.64+0x8] ;  /* 0x00000824049b7981 */ /* 0x004e24000c1e1100 */
[----:B0-----:R-:W-:-:S05]  /*49d0*/  PRMT R9, R155, 0x8880, RZ ;  /* 0x000088809b097816 */ /* 0x001fca00000000ff */
[----:B------:R-:W-:-:S07]  /*49e0*/  IMAD R164, R9, R154, RZ ;  /* 0x0000009a09a47224 */ /* 0x000fce00078e02ff */
.L_x_167:
[----:B------:R-:W-:Y:S05]  /*49f0*/  BSYNC B1 ;  /* 0x0000000000017941 */ /* 0x000fea0003800000 */
.L_x_166:
[----:B0-----:R-:W-:Y:S01]  /*4a00*/  @!P5 IMAD R9, R28, R153, R164 ;  /* 0x000000991c09d224 */ /* 0x001fe200078e02a4 */
[----:B------:R-:W-:Y:S04]  /*4a10*/  BSSY B1, `(.L_x_168) ;  /* 0x0000006000017945 */ /* 0x000fe80003800000 */
[----:B------:R0:W-:Y:S01]  /*4a20*/  @!P5 STG.E.U8 desc[UR36][R6.64+0x8], R9 ;  /* 0x000008090600d986 */ /* 0x0001e2000c101124 */
[----:B------:R-:W-:Y:S05]  /*4a30*/  @P3 BRA `(.L_x_169) ;  /* 0x00000000000c3947 */ /* 0x000fea0003800000 */
[----:B--2---:R-:W0:Y:S02]  /*4a40*/  LDG.E.U8 R155, desc[UR36][R4.64+0x9] ;  /* 0x00000924049b7981 */ /* 0x004e24000c1e1100 */
[----:B0-----:R-:W-:-:S05]  /*4a50*/  PRMT R9, R155, 0x8880, RZ ;  /* 0x000088809b097816 */ /* 0x001fca00000000ff */
[----:B------:R-:W-:-:S07]  /*4a60*/  IMAD R164, R9, R154, RZ ;  /* 0x0000009a09a47224 */ /* 0x000fce00078e02ff */
.L_x_169:
[----:B------:R-:W-:Y:S05]  /*4a70*/  BSYNC B1 ;  /* 0x0000000000017941 */ /* 0x000fea0003800000 */
.L_x_168:
[----:B------:R-:W-:Y:S01]  /*4a80*/  ISETP.LT.OR P5, PT, R3, 0x9, !P0 ;  /* 0x000000090300780c */ /* 0x000fe200047a1670 */
[----:B------:R-:W-:Y:S01]  /*4a90*/  @!P3 IMAD R29, R29, R153, R164 ;  /* 0x000000991d1db224 */ /* 0x000fe200078e02a4 */
[----:B------:R-:W-:Y:S01]  /*4aa0*/  BSSY B1, `(.L_x_170) ;  /* 0x0000009000017945 */ /* 0x000fe20003800000 */
[C---:B------:R-:W-:Y:S02]  /*4ab0*/  ISETP.LT.OR P4, PT, R3.reuse, 0xa, !P0 ;  /* 0x0000000a0300780c */ /* 0x040fe40004781670 */
[C---:B------:R-:W-:Y:S01]  /*4ac0*/  ISETP.LT.OR P1, PT, R3.reuse, 0x12, !P2 ;  /* 0x000000120300780c */ /* 0x040fe20005721670 */
[----:B------:R0:W-:Y:S01]  /*4ad0*/  @!P3 STG.E.U8 desc[UR36][R6.64+0x9], R29 ;  /* 0x0000091d0600b986 */ /* 0x0001e2000c101124 */
[----:B------:R-:W-:-:S06]  /*4ae0*/  ISETP.LT.OR P3, PT, R3, 0x11, !P2 ;  /* 0x000000110300780c */ /* 0x000fcc0005761670 */
[----:B------:R-:W-:Y:S07]  /*4af0*/  @P5 BRA `(.L_x_171) ;  /* 0x00000000000c5947 */ /* 0x000fee0003800000 */
[----:B--2---:R-:W0:Y:S02]  /*4b00*/  LDG.E.U8 R155, desc[UR36][R12.64+0x8] ;  /* 0x000008240c9b7981 */ /* 0x004e24000c1e1100 */
[----:B0-----:R-:W-:-:S05]  /*4b10*/  PRMT R9, R155, 0x8880, RZ ;  /* 0x000088809b097816 */ /* 0x001fca00000000ff */
[----:B------:R-:W-:-:S07]  /*4b20*/  IMAD R164, R9, R154, RZ ;  /* 0x0000009a09a47224 */ /* 0x000fce00078e02ff */
.L_x_171:
[----:B------:R-:W-:Y:S05]  /*4b30*/  BSYNC B1 ;  /* 0x0000000000017941 */ /* 0x000fea0003800000 */
.L_x_170:
[----:B0-----:R-:W-:Y:S01]  /*4b40*/  @!P5 IMAD R9, R30, R153, R164 ;  /* 0x000000991e09d224 */ /* 0x001fe200078e02a4 */
[----:B------:R-:W-:Y:S04]  /*4b50*/  BSSY B1, `(.L_x_172) ;  /* 0x0000006000017945 */ /* 0x000fe80003800000 */
[----:B------:R0:W-:Y:S01]  /*4b60*/  @!P5 STG.E.U8 desc[UR36][R10.64+0x8], R9 ;  /* 0x000008090a00d986 */ /* 0x0001e2000c101124 */
[----:B------:R-:W-:Y:S05]  /*4b70*/  @P4 BRA `(.L_x_173) ;  /* 0x00000000000c4947 */ /* 0x000fea0003800000 */
[----:B--2---:R-:W0:Y:S02]  /*4b80*/  LDG.E.U8 R155, desc[UR36][R12.64+0x9] ;  /* 0x000009240c9b7981 */ /* 0x004e24000c1e1100 */
[----:B0-----:R-:W-:-:S05]  /*4b90*/  PRMT R9, R155, 0x8880, RZ ;  /* 0x000088809b097816 */ /* 0x001fca00000000ff */
[----:B------:R-:W-:-:S07]  /*4ba0*/  IMAD R164, R9, R154, RZ ;  /* 0x0000009a09a47224 */ /* 0x000fce00078e02ff */
.L_x_173:
[----:B------:R-:W-:Y:S05]  /*4bb0*/  BSYNC B1 ;  /* 0x0000000000017941 */ /* 0x000fea0003800000 */
.L_x_172:
[----:B------:R-:W-:Y:S01]  /*4bc0*/  @!P4 IMAD R31, R31, R153, R164 ;  /* 0x000000991f1fc224 */ /* 0x000fe200078e02a4 */
[----:B------:R-:W-:Y:S04]  /*4bd0*/  BSSY B1, `(.L_x_174) ;  /* 0x0000006000017945 */ /* 0x000fe80003800000 */
[----:B------:R0:W-:Y:S01]  /*4be0*/  @!P4 STG.E.U8 desc[UR36][R10.64+0x9], R31 ;  /* 0x0000091f0a00c986 */ /* 0x0001e2000c101124 */
[----:B------:R-:W-:Y:S05]  /*4bf0*/  @P3 BRA `(.L_x_175) ;  /* 0x00000000000c3947 */ /* 0x000fea0003800000 */
[----:B--2---:R-:W0:Y:S02]  /*4c00*/  LDG.E.U8 R155, desc[UR36][R4.64+0x10] ;  /* 0x00001024049b7981 */ /* 0x004e24000c1e1100 */
[----:B0-----:R-:W-:-:S05]  /*4c10*/  PRMT R9, R155, 0x8880, RZ ;  /* 0x000088809b097816 */ /* 0x001fca00000000ff */
[----:B------:R-:W-:-:S07]  /*4c20*/  IMAD R164, R9, R154, RZ ;  /* 0x0000009a09a47224 */ /* 0x000fce00078e02ff */
.L_x_175:
[----:B------:R-:W-:Y:S05]  /*4c30*/  BSYNC B1 ;  /* 0x0000000000017941 */ /* 0x000fea0003800000 */
.L_x_174:
[----:B0-----:R-:W-:Y:S01]  /*4c40*/  @!P3 IMAD R9, R32, R153, R164 ;  /* 0x000000992009b224 */ /* 0x001fe200078e02a4 */
[----:B------:R-:W-:Y:S04]  /*4c50*/  BSSY B1, `(.L_x_176) ;  /* 0x0000006000017945 */ /* 0x000fe80003800000 */
[----:B------:R0:W-:Y:S01]  /*4c60*/  @!P3 STG.E.U8 desc[UR36][R6.64+0x10], R9 ;  /* 0x000010090600b986 */ /* 0x0001e2000c101124 */
[----:B------:R-:W-:Y:S05]  /*4c70*/  @P1 BRA `(.L_x_177) ;  /* 0x00000000000c1947 */ /* 0x000fea0003800000 */
[----:B--2---:R-:W0:Y:S02]  /*4c80*/  LDG.E.U8 R155, desc[UR36][R4.64+0x11] ;  /* 0x00001124049b7981 */ /* 0x004e24000c1e1100 */
[----:B0-----:R-:W-:-:S05]  /*4c90*/  PRMT R9, R155, 0x8880, RZ ;  /* 0x000088809b097816 */ /* 0x001fca00000000ff */
[----:B------:R-:W-:-:S07]  /*4ca0*/  IMAD R164, R9, R154, RZ ;  /* 0x0000009a09a47224 */ /* 0x000fce00078e02ff */
.L_x_177:
[----:B------:R-:W-:Y:S05]  /*4cb0*/  BSYNC B1 ;  /* 0x0000000000017941 */ /* 0x000fea0003800000 */
.L_x_176:
        /* <DEDUP_REMOVED lines=11> */
.L_x_179:
[----:B------:R-:W-:Y:S05]  /*4d70*/  BSYNC B1 ;  /* 0x0000000000017941 */ /* 0x000fea0003800000 */
.L_x_178:
[----:B0-----:R-:W-:Y:S01]  /*4d80*/  @!P4 IMAD R9, R34, R153, R164 ;  /* 0x000000992209c224 */ /* 0x001fe200078e02a4 */
[----:B------:R-:W-:Y:S04]  /*4d90*/  BSSY B1, `(.L_x_180) ;  /* 0x0000006000017945 */ /* 0x000fe80003800000 */
[----:B------:R0:W-:Y:S01]  /*4da0*/  @!P4 STG.E.U8 desc[UR36][R10.64+0x10], R9 ;  /* 0x000010090a00c986 */ /* 0x0001e2000c101124 */
[----:B------:R-:W-:Y:S05]  /*4db0*/  @P3 BRA `(.L_x_181) ;  /* 0x00000000000c3947 */ /* 0x000fea0003800000 */
[----:B--2---:R-:W0:Y:S02]  /*4dc0*/  LDG.E.U8 R155, desc[UR36][R12.64+0x11] ;  /* 0x000011240c9b7981 */ /* 0x004e24000c1e1100 */
[----:B0-----:R-:W-:-:S05]  /*4dd0*/  PRMT R9, R155, 0x8880, RZ ;  /* 0x000088809b097816 */ /* 0x001fca00000000ff */
[----:B------:R-:W-:-:S07]  /*4de0*/  IMAD R164, R9, R154, RZ ;  /* 0x0000009a09a47224 */ /* 0x000fce00078e02ff */
.L_x_181:
[----:B------:R-:W-:Y:S05]  /*4df0*/  BSYNC B1 ;  /* 0x0000000000017941 */ /* 0x000fea0003800000 */
.L_x_180:
[----:B------:R-:W-:Y:S01]  /*4e00*/  @!P3 IMAD R35, R35, R153, R164 ;  /* 0x000000992323b224 */ /* 0x000fe200078e02a4 */
[----:B------:R-:W-:Y:S04]  /*4e10*/  BSSY B1, `(.L_x_182) ;  /* 0x0000006000017945 */ /* 0x000fe80003800000 */
[----:B------:R0:W-:Y:S01]  /*4e20*/  @!P3 STG.E.U8 desc[UR36][R10.64+0x11], R35 ;  /* 0x000011230a00b986 */ /* 0x0001e2000c101124 */
[----:B------:R-:W-:Y:S05]  /*4e30*/  @P5 BRA `(.L_x_183) ;  /* 0x00000000000c5947 */ /* 0x000fea0003800000 */
[----:B--2---:R-:W0:Y:S02]  /*4e40*/  LDG.E.U8 R155, desc[UR36][R4.64+0x18] ;  /* 0x00001824049b7981 */ /* 0x004e24000c1e1100 */
[----:B0-----:R-:W-:-:S05]  /*4e50*/  PRMT R9, R155, 0x8880, RZ ;  /* 0x000088809b097816 */ /* 0x001fca00000000ff */
[----:B------:R-:W-:-:S07]  /*4e60*/  IMAD R164, R9, R154, RZ ;  /* 0x0000009a09a47224 */ /* 0x000fce00078e02ff */
.L_x_183:
[----:B------:R-:W-:Y:S05]  /*4e70*/  BSYNC B1 ;  /* 0x0000000000017941 */ /* 0x000fea0003800000 */
.L_x_182:
[----:B0-----:R-:W-:Y:S01]  /*4e80*/  @!P5 IMAD R9, R36, R153, R164 ;  /* 0x000000992409d224 */ /* 0x001fe200078e02a4 */
[----:B------:R-:W-:Y:S04]  /*4e90*/  BSSY B1, `(.L_x_184) ;  /* 0x0000006000017945 */ /* 0x000fe80003800000 */
[----:B------:R0:W-:Y:S01]  /*4ea0*/  @!P5 STG.E.U8 desc[UR36][R6.64+0x18], R9 ;  /* 0x000018090600d986 */ /* 0x0001e2000c101124 */
[----:B------:R-:W-:Y:S05]  /*4eb0*/  @P1 BRA `(.L_x_185) ;  /* 0x00000000000c1947 */ /* 0x000fea0003800000 */
[----:B--2---:R-:W0:Y:S02]  /*4ec0*/  LDG.E.U8 R155, desc[UR36][R4.64+0x19] ;  /* 0x00001924049b7981 */ /* 0x004e24000c1e1100 */
[----:B0-----:R-:W-:-:S05]  /*4ed0*/  PRMT R9, R155, 0x8880, RZ ;  /* 0x000088809b097816 */ /* 0x001fca00000000ff */
[----:B------:R-:W-:-:S07]  /*4ee0*/  IMAD R164, R9, R154, RZ ;  /* 0x0000009a09a47224 */ /* 0x000fce00078e02ff */
.L_x_185:
[----:B------:R-:W-:Y:S05]  /*4ef0*/  BSYNC B1 ;  /* 0x0000000000017941 */ /* 0x000fea0003800000 */
.L_x_184:
        /* <DEDUP_REMOVED lines=11> */
.L_x_187:
[----:B------:R-:W-:Y:S05]  /*4fb0*/  BSYNC B1 ;  /* 0x0000000000017941 */ /* 0x000fea0003800000 */
.L_x_186:
[----:B0-----:R-:W-:Y:S01]  /*4fc0*/  @!P4 IMAD R9, R38, R153, R164 ;  /* 0x000000992609c224 */ /* 0x001fe200078e02a4 */
[----:B------:R-:W-:Y:S04]  /*4fd0*/  BSSY B1, `(.L_x_188) ;  /* 0x0000006000017945 */ /* 0x000fe80003800000 */
[----:B------:R0:W-:Y:S01]  /*4fe0*/  @!P4 STG.E.U8 desc[UR36][R10.64+0x18], R9 ;  /* 0x000018090a00c986 */ /* 0x0001e2000c101124 */
[----:B------:R-:W-:Y:S05]  /*4ff0*/  @P3 BRA `(.L_x_189) ;  /* 0x00000000000c3947 */ /* 0x000fea0003800000 */
[----:B--2---:R-:W0:Y:S02]  /*5000*/  LDG.E.U8 R155, desc[UR36][R12.64+0x19] ;  /* 0x000019240c9b7981 */ /* 0x004e24000c1e1100 */
[----:B0-----:R-:W-:-:S05]  /*5010*/  PRMT R9, R155, 0x8880, RZ ;  /* 0x000088809b097816 */ /* 0x001fca00000000ff */
[----:B------:R-:W-:-:S07]  /*5020*/  IMAD R164, R9, R154, RZ ;  /* 0x0000009a09a47224 */ /* 0x000fce00078e02ff */
.L_x_189:
[----:B------:R-:W-:Y:S05]  /*5030*/  BSYNC B1 ;  /* 0x0000000000017941 */ /* 0x000fea0003800000 */
.L_x_188:
[----:B------:R-:W-:Y:S01]  /*5040*/  @!P3 IMAD R39, R39, R153, R164 ;  /* 0x000000992727b224 */ /* 0x000fe200078e02a4 */
[----:B------:R-:W-:Y:S04]  /*5050*/  BSSY B1, `(.L_x_190) ;  /* 0x0000006000017945 */ /* 0x000fe80003800000 */
[----:B------:R0:W-:Y:S01]  /*5060*/  @!P3 STG.E.U8 desc[UR36][R10.64+0x19], R39 ;  /* 0x000019270a00b986 */ /* 0x0001e2000c101124 */
[----:B------:R-:W-:Y:S05]  /*5070*/  @P5 BRA `(.L_x_191) ;  /* 0x00000000000c5947 */ /* 0x000fea0003800000 */
[----:B--2---:R-:W0:Y:S02]  /*5080*/  LDG.E.U8 R155, desc[UR36][R4.64+0x20] ;  /* 0x00002024049b7981 */ /* 0x004e24000c1e1100 */
[----:B0-----:R-:W-:-:S05]  /*5090*/  PRMT R9, R155, 0x8880, RZ ;  /* 0x000088809b097816 */ /* 0x001fca00000000ff */
[----:B------:R-:W-:-:S07]  /*50a0*/  IMAD R164, R9, R154, RZ ;  /* 0x0000009a09a47224 */ /* 0x000fce00078e02ff */
.L_x_191:
[----:B------:R-:W-:Y:S05]  /*50b0*/  BSYNC B1 ;  /* 0x0000000000017941 */ /* 0x000fea0003800000 */
.L_x_190:
[----:B0-----:R-:W-:Y:S01]  /*50c0*/  @!P5 IMAD R9, R40, R153, R164 ;  /* 0x000000992809d224 */ /* 0x001fe200078e02a4 */
[----:B------:R-:W-:Y:S04]  /*50d0*/  BSSY B1, `(.L_x_192) ;  /* 0x0000006000017945 */ /* 0x000fe80003800000 */
[----:B------:R0:W-:Y:S01]  /*50e0*/  @!P5 STG.E.U8 desc[UR36][R6.64+0x20], R9 ;  /* 0x000020090600d986 */ /* 0x0001e2000c101124 */
[----:B------:R-:W-:Y:S05]  /*50f0*/  @P1 BRA `(.L_x_193) ;  /* 0x00000000000c1947 */ /* 0x000fea0003800000 */
[----:B--2---:R-:W0:Y:S02]  /*5100*/  LDG.E.U8 R155, desc[UR36][R4.64+0x21] ;  /* 0x00002124049b7981 */ /* 0x004e24000c1e1100 */
[----:B0-----:R-:W-:-:S05]  /*5110*/  PRMT R9, R155, 0x8880, RZ ;  /* 0x000088809b097816 */ /* 0x001fca00000000ff */
[----:B------:R-:W-:-:S07]  /*5120*/  IMAD R164, R9, R154, RZ ;  /* 0x0000009a09a47224 */ /* 0x000fce00078e02ff */
.L_x_193:
[----:B------:R-:W-:Y:S05]  /*5130*/  BSYNC B1 ;  /* 0x0000000000017941 */ /* 0x000fea0003800000 */
.L_x_192:
        /* <DEDUP_REMOVED lines=11> */
.L_x_195:
[----:B------:R-:W-:Y:S05]  /*51f0*/  BSYNC B1 ;  /* 0x0000000000017941 */ /* 0x000fea0003800000 */
.L_x_194:
[----:B0-----:R-:W-:Y:S01]  /*5200*/  @!P4 IMAD R9, R42, R153, R164 ;  /* 0x000000992a09c224 */ /* 0x001fe200078e02a4 */
[----:B------:R-:W-:Y:S04]  /*5210*/  BSSY B1, `(.L_x_196) ;  /* 0x0000006000017945 */ /* 0x000fe80003800000 */
[----:B------:R0:W-:Y:S01]  /*5220*/  @!P4 STG.E.U8 desc[UR36][R10.64+0x20], R9 ;  /* 0x000020090a00c986 */ /* 0x0001e2000c101124 */
[----:B------:R-:W-:Y:S05]  /*5230*/  @P3 BRA `(.L_x_197) ;  /* 0x00000000000c3947 */ /* 0x000fea0003800000 */
[----:B--2---:R-:W0:Y:S02]  /*5240*/  LDG.E.U8 R155, desc[UR36][R12.64+0x21] ;  /* 0x000021240c9b7981 */ /* 0x004e24000c1e1100 */
[----:B0-----:R-:W-:-:S05]  /*5250*/  PRMT R9, R155, 0x8880, RZ ;  /* 0x000088809b097816 */ /* 0x001fca00000000ff */
[----:B------:R-:W-:-:S07]  /*5260*/  IMAD R164, R9, R154, RZ ;  /* 0x0000009a09a47224 */ /* 0x000fce00078e02ff */
.L_x_197:
[----:B------:R-:W-:Y:S05]  /*5270*/  BSYNC B1 ;  /* 0x0000000000017941 */ /* 0x000fea0003800000 */
.L_x_196:
[----:B------:R-:W-:Y:S01]  /*5280*/  @!P3 IMAD R43, R43, R153, R164 ;  /* 0x000000992b2bb224 */ /* 0x000fe200078e02a4 */
[----:B------:R-:W-:Y:S04]  /*5290*/  BSSY B1, `(.L_x_198) ;  /* 0x0000006000017945 */ /* 0x000fe80003800000 */
[----:B------:R0:W-:Y:S01]  /*52a0*/  @!P3 STG.E.U8 desc[UR36][R10.64+0x21], R43 ;  /* 0x0000212b0a00b986 */ /* 0x0001e2000c101124 */
[----:B------:R-:W-:Y:S05]  /*52b0*/  @P5 BRA `(.L_x_199) ;  /* 0x00000000000c5947 */ /* 0x000fea0003800000 */
[----:B--2---:R-:W0:Y:S02]  /*52c0*/  LDG.E.U8 R155, desc[UR36][R4.64+0x28] ;  /* 0x00002824049b7981 */ /* 0x004e24000c1e1100 */
[----:B0-----:R-:W-:-:S05]  /*52d0*/  PRMT R9, R155, 0x8880, RZ ;  /* 0x000088809b097816 */ /* 0x001fca00000000ff */
[----:B------:R-:W-:-:S07]  /*52e0*/  IMAD R164, R9, R154, RZ ;  /* 0x0000009a09a47224 */ /* 0x000fce00078e02ff */
.L_x_199:
[----:B------:R-:W-:Y:S05]  /*52f0*/  BSYNC B1 ;  /* 0x0000000000017941 */ /* 0x000fea0003800000 */
.L_x_198:
[----:B0-----:R-:W-:Y:S01]  /*5300*/  @!P5 IMAD R9, R44, R153, R164 ;  /* 0x000000992c09d224 */ /* 0x001fe200078e02a4 */
[----:B------:R-:W-:Y:S04]  /*5310*/  BSSY B1, `(.L_x_200) ;  /* 0x0000006000017945 */ /* 0x000fe80003800000 */
[----:B------:R0:W-:Y:S01]  /*5320*/  @!P5 STG.E.U8 desc[UR36][R6.64+0x28], R9 ;  /* 0x000028090600d986 */ /* 0x0001e2000c101124 */
[----:B------:R-:W-:Y:S05]  /*5330*/  @P1 BRA `(.L_x_201) ;  /* 0x00000000000c1947 */ /* 0x000fea0003800000 */
[----:B--2---:R-:W0:Y:S02]  /*5340*/  LDG.E.U8 R155, desc[UR36][R4.64+0x29] ;  /* 0x00002924049b7981 */ /* 0x004e24000c1e1100 */
[----:B0-----:R-:W-:-:S05]  /*5350*/  PRMT R9, R155, 0x8880, RZ ;  /* 0x000088809b097816 */ /* 0x001fca00000000ff */
[----:B------:R-:W-:-:S07]  /*5360*/  IMAD R164, R9, R154, RZ ;  /* 0x0000009a09a47224 */ /* 0x000fce00078e02ff */
.L_x_201:
[----:B------:R-:W-:Y:S05]  /*5370*/  BSYNC B1 ;  /* 0x0000000000017941 */ /* 0x000fea0003800000 */
.L_x_200:
        /* <DEDUP_REMOVED lines=11> */
.L_x_203:
[----:B------:R-:W-:Y:S05]  /*5430*/  BSYNC B1 ;  /* 0x0000000000017941 */ /* 0x000fea0003800000 */
.L_x_202:
[----:B0-----:R-:W-:Y:S01]  /*5440*/  @!P4 IMAD R9, R46, R153, R164 ;  /* 0x000000992e09c224 */ /* 0x001fe200078e02a4 */
[----:B------:R-:W-:Y:S04]  /*5450*/  BSSY B1, `(.L_x_204) ;  /* 0x0000006000017945 */ /* 0x000fe80003800000 */
[----:B------:R0:W-:Y:S01]  /*5460*/  @!P4 STG.E.U8 desc[UR36][R10.64+0x28], R9 ;  /* 0x000028090a00c986 */ /* 0x0001e2000c101124 */
[----:B------:R-:W-:Y:S05]  /*5470*/  @P3 BRA `(.L_x_205) ;  /* 0x00000000000c3947 */ /* 0x000fea0003800000 */
[----:B--2---:R-:W0:Y:S02]  /*5480*/  LDG.E.U8 R155, desc[UR36][R12.64+0x29] ;  /* 0x000029240c9b7981 */ /* 0x004e24000c1e1100 */
[----:B0-----:R-:W-:-:S05]  /*5490*/  PRMT R9, R155, 0x8880, RZ ;  /* 0x000088809b097816 */ /* 0x001fca00000000ff */
[----:B------:R-:W-:-:S07]  /*54a0*/  IMAD R164, R9, R154, RZ ;  /* 0x0000009a09a47224 */ /* 0x000fce00078e02ff */
.L_x_205:
[----:B------:R-:W-:Y:S05]  /*54b0*/  BSYNC B1 ;  /* 0x0000000000017941 */ /* 0x000fea0003800000 */
.L_x_204:
[----:B------:R-:W-:Y:S01]  /*54c0*/  @!P3 IMAD R47, R47, R153, R164 ;  /* 0x000000992f2fb224 */ /* 0x000fe200078e02a4 */
[----:B------:R-:W-:Y:S04]  /*54d0*/  BSSY B1, `(.L_x_206) ;  /* 0x0000006000017945 */ /* 0x000fe80003800000 */
[----:B------:R0:W-:Y:S01]  /*54e0*/  @!P3 STG.E.U8 desc[UR36][R10.64+0x29], R47 ;  /* 0x0000292f0a00b986 */ /* 0x0001e2000c101124 */
[----:B------:R-:W-:Y:S05]  /*54f0*/  @P5 BRA `(.L_x_207) ;  /* 0x00000000000c5947 */ /* 0x000fea0003800000 */
[----:B--2---:R-:W0:Y:S02]  /*5500*/  LDG.E.U8 R155, desc[UR36][R4.64+0x30] ;  /* 0x00003024049b7981 */ /* 0x004e24000c1e1100 */
[----:B0-----:R-:W-:-:S05]  /*5510*/  PRMT R9, R155, 0x8880, RZ ;  /* 0x000088809b097816 */ /* 0x001fca00000000ff */
[----:B------:R-:W-:-:S07]  /*5520*/  IMAD R164, R9, R154, RZ ;  /* 0x0000009a09a47224 */ /* 0x000fce00078e02ff */
.L_x_207:
[----:B------:R-:W-:Y:S05]  /*5530*/  BSYNC B1 ;  /* 0x0000000000017941 */ /* 0x000fea0003800000 */
.L_x_206:
[----:B0-----:R-:W-:Y:S01]  /*5540*/  @!P5 IMAD R9, R48, R153, R164 ;  /* 0x000000993009d224 */ /* 0x001fe200078e02a4 */
[----:B------:R-:W-:Y:S04]  /*5550*/  BSSY B1, `(.L_x_208) ;  /* 0x0000006000017945 */ /* 0x000fe80003800000 */
[----:B------:R0:W-:Y:S01]  /*5560*/  @!P5 STG.E.U8 desc[UR36][R6.64+0x30], R9 ;  /* 0x000030090600d986 */ /* 0x0001e2000c101124 */
[----:B------:R-:W-:Y:S05]  /*5570*/  @P1 BRA `(.L_x_209) ;  /* 0x00000000000c1947 */ /* 0x000fea0003800000 */
[----:B--2---:R-:W0:Y:S02]  /*5580*/  LDG.E.U8 R155, desc[UR36][R4.64+0x31] ;  /* 0x00003124049b7981 */ /* 0x004e24000c1e1100 */
[----:B0-----:R-:W-:-:S05]  /*5590*/  PRMT R9, R155, 0x8880, RZ ;  /* 0x000088809b097816 */ /* 0x001fca00000000ff */
[----:B------:R-:W-:-:S07]  /*55a0*/  IMAD R164, R9, R154, RZ ;  /* 0x0000009a09a47224 */ /* 0x000fce00078e02ff */
.L_x_209:
[----:B------:R-:W-:Y:S05]  /*55b0*/  BSYNC B1 ;  /* 0x0000000000017941 */ /* 0x000fea0003800000 */
.L_x_208:
        /* <DEDUP_REMOVED lines=11> */
.L_x_211:
[----:B------:R-:W-:Y:S05]  /*5670*/  BSYNC B1 ;  /* 0x0000000000017941 */ /* 0x000fea0003800000 */
.L_x_210:
[----:B0-----:R-:W-:Y:S01]  /*5680*/  @!P4 IMAD R9, R50, R153, R164 ;  /* 0x000000993209c224 */ /* 0x001fe200078e02a4 */
[----:B------:R-:W-:Y:S04]  /*5690*/  BSSY B1, `(.L_x_212) ;  /* 0x0000006000017945 */ /* 0x000fe80003800000 */
[----:B------:R0:W-:Y:S01]  /*56a0*/  @!P4 STG.E.U8 desc[UR36][R10.64+0x30], R9 ;  /* 0x000030090a00c986 */ /* 0x0001e2000c101124 */
[----:B------:R-:W-:Y:S05]  /*56b0*/  @P3 BRA `(.L_x_213) ;  /* 0x00000000000c3947 */ /* 0x000fea0003800000 */
[----:B--2---:R-:W0:Y:S02]  /*56c0*/  LDG.E.U8 R155, desc[UR36][R12.64+0x31] ;  /* 0x000031240c9b7981 */ /* 0x004e24000c1e1100 */
[----:B0-----:R-:W-:-:S05]  /*56d0*/  PRMT R9, R155, 0x8880, RZ ;  /* 0x000088809b097816 */ /* 0x001fca00000000ff */
[----:B------:R-:W-:-:S07]  /*56e0*/  IMAD R164, R9, R154, RZ ;  /* 0x0000009a09a47224 */ /* 0x000fce00078e02ff */
.L_x_213:
[----:B------:R-:W-:Y:S05]  /*56f0*/  BSYNC B1 ;  /* 0x0000000000017941 */ /* 0x000fea0003800000 */
.L_x_212:
[----:B------:R-:W-:Y:S01]  /*5700*/  @!P3 IMAD R51, R51, R153, R164 ;  /* 0x000000993333b224 */ /* 0x000fe200078e02a4 */
[----:B------:R-:W-:Y:S04]  /*5710*/  BSSY B1, `(.L_x_214) ;  /* 0x0000006000017945 */ /* 0x000fe80003800000 */
[----:B------:R0:W-:Y:S01]  /*5720*/  @!P3 STG.E.U8 desc[UR36][R10.64+0x31], R51 ;  /* 0x000031330a00b986 */ /* 0x0001e2000c101124 */
[----:B------:R-:W-:Y:S05]  /*5730*/  @P5 BRA `(.L_x_215) ;  /* 0x00000000000c5947 */ /* 0x000fea0003800000 */
[----:B--2---:R-:W0:Y:S02]  /*5740*/  LDG.E.U8 R155, desc[UR36][R4.64+0x38] ;  /* 0x00003824049b7981 */ /* 0x004e24000c1e1100 */
[----:B0-----:R-:W-:-:S05]  /*5750*/  PRMT R9, R155, 0x8880, RZ ;  /* 0x000088809b097816 */ /* 0x001fca00000000ff */
[----:B------:R-:W-:-:S07]  /*5760*/  IMAD R164, R9, R154, RZ ;  /* 0x0000009a09a47224 */ /* 0x000fce00078e02ff */
.L_x_215:
[----:B------:R-:W-:Y:S05]  /*5770*/  BSYNC B1 ;  /* 0x0000000000017941 */ /* 0x000fea0003800000 */
.L_x_214:
[----:B0-----:R-:W-:Y:S01]  /*5780*/  @!P5 IMAD R9, R52, R153, R164 ;  /* 0x000000993409d224 */ /* 0x001fe200078e02a4 */
[----:B------:R-:W-:Y:S04]  /*5790*/  BSSY B1, `(.L_x_216) ;  /* 0x0000006000017945 */ /* 0x000fe80003800000 */
[----:B------:R0:W-:Y:S01]  /*57a0*/  @!P5 STG.E.U8 desc[UR36][R6.64+0x38], R9 ;  /* 0x000038090600d986 */ /* 0x0001e2000c101124 */
[----:B------:R-:W-:Y:S05]  /*57b0*/  @P1 BRA `(.L_x_217) ;  /* 0x00000000000c1947 */ /* 0x000fea0003800000 */
[----:B--2---:R-:W0:Y:S02]  /*57c0*/  LDG.E.U8 R155, desc[UR36][R4.64+0x39] ;  /* 0x00003924049b7981 */ /* 0x004e24000c1e1100 */
[----:B0-----:R-:W-:-:S05]  /*57d0*/  PRMT R9, R155, 0x8880, RZ ;  /* 0x000088809b097816 */ /* 0x001fca00000000ff */
[----:B------:R-:W-:-:S07]  /*57e0*/  IMAD R164, R9, R154, RZ ;  /* 0x0000009a09a47224 */ /* 0x000fce00078e02ff */
.L_x_217:
[----:B------:R-:W-:Y:S05]  /*57f0*/  BSYNC B1 ;  /* 0x0000000000017941 */ /* 0x000fea0003800000 */
.L_x_216:
        /* <DEDUP_REMOVED lines=11> */
.L_x_219:
[----:B------:R-:W-:Y:S05]  /*58b0*/  BSYNC B1 ;  /* 0x0000000000017941 */ /* 0x000fea0003800000 */
.L_x_218:
[----:B0-----:R-:W-:Y:S01]  /*58c0*/  @!P4 IMAD R9, R54, R153, R164 ;  /* 0x000000993609c224 */ /* 0x001fe200078e02a4 */
[----:B------:R-:W-:Y:S04]  /*58d0*/  BSSY B1, `(.L_x_220) ;  /* 0x0000006000017945 */ /* 0x000fe80003800000 */
[----:B------:R0:W-:Y:S01]  /*58e0*/  @!P4 STG.E.U8 desc[UR36][R10.64+0x38], R9 ;  /* 0x000038090a00c986 */ /* 0x0001e2000c101124 */
[----:B------:R-:W-:Y:S05]  /*58f0*/  @P3 BRA `(.L_x_221) ;  /* 0x00000000000c3947 */ /* 0x000fea0003800000 */
[----:B--2---:R-:W0:Y:S02]  /*5900*/  LDG.E.U8 R155, desc[UR36][R12.64+0x39] ;  /* 0x000039240c9b7981 */ /* 0x004e24000c1e1100 */
[----:B0-----:R-:W-:-:S05]  /*5910*/  PRMT R9, R155, 0x8880, RZ ;  /* 0x000088809b097816 */ /* 0x001fca00000000ff */
[----:B------:R-:W-:-:S07]  /*5920*/  IMAD R164, R9, R154, RZ ;  /* 0x0000009a09a47224 */ /* 0x000fce00078e02ff */
.L_x_221:
[----:B------:R-:W-:Y:S05]  /*5930*/  BSYNC B1 ;  /* 0x0000000000017941 */ /* 0x000fea0003800000 */
.L_x_220:
[----:B------:R-:W-:Y:S01]  /*5940*/  @!P3 IMAD R55, R55, R153, R164 ;  /* 0x000000993737b224 */ /* 0x000fe200078e02a4 */
[----:B------:R-:W-:Y:S04]  /*5950*/  BSSY B1, `(.L_x_222) ;  /* 0x0000006000017945 */ /* 0x000fe80003800000 */
[----:B------:R0:W-:Y:S01]  /*5960*/  @!P3 STG.E.U8 desc[UR36][R10.64+0x39], R55 ;  /* 0x000039370a00b986 */ /* 0x0001e2000c101124 */
[----:B------:R-:W-:Y:S05]  /*5970*/  @P5 BRA `(.L_x_223) ;  /* 0x00000000000c5947 */ /* 0x000fea0003800000 */
[----:B--2---:R-:W0:Y:S02]  /*5980*/  LDG.E.U8 R155, desc[UR36][R4.64+0x40] ;  /* 0x00004024049b7981 */ /* 0x004e24000c1e1100 */
[----:B0-----:R-:W-:-:S05]  /*5990*/  PRMT R9, R155, 0x8880, RZ ;  /* 0x000088809b097816 */ /* 0x001fca00000000ff */
[----:B------:R-:W-:-:S07]  /*59a0*/  IMAD R164, R9, R154, RZ ;  /* 0x0000009a09a47224 */ /* 0x000fce00078e02ff */
.L_x_223:
[----:B------:R-:W-:Y:S05]  /*59b0*/  BSYNC B1 ;  /* 0x0000000000017941 */ /* 0x000fea0003800000 */
.L_x_222:
[----:B0-----:R-:W-:Y:S01]  /*59c0*/  @!P5 IMAD R9, R56, R153, R164 ;  /* 0x000000993809d224 */ /* 0x001fe200078e02a4 */
[----:B------:R-:W-:Y:S04]  /*59d0*/  BSSY B1, `(.L_x_224) ;  /* 0x0000006000017945 */ /* 0x000fe80003800000 */
[----:B------:R0:W-:Y:S01]  /*59e0*/  @!P5 STG.E.U8 desc[UR36][R6.64+0x40], R9 ;  /* 0x000040090600d986 */ /* 0x0001e2000c101124 */
[----:B------:R-:W-:Y:S05]  /*59f0*/  @P1 BRA `(.L_x_225) ;  /* 0x00000000000c1947 */ /* 0x000fea0003800000 */
[----:B--2---:R-:W0:Y:S02]  /*5a00*/  LDG.E.U8 R155, desc[UR36][R4.64+0x41] ;  /* 0x00004124049b7981 */ /* 0x004e24000c1e1100 */
[----:B0-----:R-:W-:-:S05]  /*5a10*/  PRMT R9, R155, 0x8880, RZ ;  /* 0x000088809b097816 */ /* 0x001fca00000000ff */
[----:B------:R-:W-:-:S07]  /*5a20*/  IMAD R164, R9, R154, RZ ;  /* 0x0000009a09a47224 */ /* 0x000fce00078e02ff */
.L_x_225:
[----:B------:R-:W-:Y:S05]  /*5a30*/  BSYNC B1 ;  /* 0x0000000000017941 */ /* 0x000fea0003800000 */
.L_x_224:
        /* <DEDUP_REMOVED lines=11> */
.L_x_227:
[----:B------:R-:W-:Y:S05]  /*5af0*/  BSYNC B1 ;  /* 0x0000000000017941 */ /* 0x000fea0003800000 */
.L_x_226:
[----:B0-----:R-:W-:Y:S01]  /*5b00*/  @!P4 IMAD R9, R58, R153, R164 ;  /* 0x000000993a09c224 */ /* 0x001fe200078e02a4 */
[----:B------:R-:W-:Y:S04]  /*5b10*/  BSSY B1, `(.L_x_228) ;  /* 0x0000006000017945 */ /* 0x000fe80003800000 */
[----:B------:R0:W-:Y:S01]  /*5b20*/  @!P4 STG.E.U8 desc[UR36][R10.64+0x40], R9 ;  /* 0x000040090a00c986 */ /* 0x0001e2000c101124 */
[----:B------:R-:W-:Y:S05]  /*5b30*/  @P3 BRA `(.L_x_229) ;  /* 0x00000000000c3947 */ /* 0x000fea0003800000 */
[----:B--2---:R-:W0:Y:S02]  /*5b40*/  LDG.E.U8 R155, desc[UR36][R12.64+0x41] ;  /* 0x000041240c9b7981 */ /* 0x004e24000c1e1100 */
[----:B0-----:R-:W-:-:S05]  /*5b50*/  PRMT R9, R155, 0x8880, RZ ;  /* 0x000088809b097816 */ /* 0x001fca00000000ff */
[----:B------:R-:W-:-:S07]  /*5b60*/  IMAD R164, R9, R154, RZ ;  /* 0x0000009a09a47224 */ /* 0x000fce00078e02ff */
.L_x_229:
[----:B------:R-:W-:Y:S05]  /*5b70*/  BSYNC B1 ;  /* 0x0000000000017941 */ /* 0x000fea0003800000 */
.L_x_228:
[----:B------:R-:W-:Y:S01]  /*5b80*/  @!P3 IMAD R59, R59, R153, R164 ;  /* 0x000000993b3bb224 */ /* 0x000fe200078e02a4 */
[----:B------:R-:W-:Y:S04]  /*5b90*/  BSSY B1, `(.L_x_230) ;  /* 0x0000006000017945 */ /* 0x000fe80003800000 */
[----:B------:R0:W-:Y:S01]  /*5ba0*/  @!P3 STG.E.U8 desc[UR36][R10.64+0x41], R59 ;  /* 0x0000413b0a00b986 */ /* 0x0001e2000c101124 */
[----:B------:R-:W-:Y:S05]  /*5bb0*/  @P5 BRA `(.L_x_231) ;  /* 0x00000000000c5947 */ /* 0x000fea0003800000 */
[----:B--2---:R-:W0:Y:S02]  /*5bc0*/  LDG.E.U8 R155, desc[UR36][R4.64+0x48] ;  /* 0x00004824049b7981 */ /* 0x004e24000c1e1100 */
[----:B0-----:R-:W-:-:S05]  /*5bd0*/  PRMT R9, R155, 0x8880, RZ ;  /* 0x000088809b097816 */ /* 0x001fca00000000ff */
[----:B------:R-:W-:-:S07]  /*5be0*/  IMAD R164, R9, R154, RZ ;  /* 0x0000009a09a47224 */ /* 0x000fce00078e02ff */
.L_x_231:
[----:B------:R-:W-:Y:S05]  /*5bf0*/  BSYNC B1 ;  /* 0x0000000000017941 */ /* 0x000fea0003800000 */
.L_x_230:
[----:B0-----:R-:W-:Y:S01]  /*5c00*/  @!P5 IMAD R9, R60, R153, R164 ;  /* 0x000000993c09d224 */ /* 0x001fe200078e02a4 */
[----:B------:R-:W-:Y:S04]  /*5c10*/  BSSY B1, `(.L_x_232) ;  /* 0x0000006000017945 */ /* 0x000fe80003800000 */
[----:B------:R0:W-:Y:S01]  /*5c20*/  @!P5 STG.E.U8 desc[UR36][R6.64+0x48], R9 ;  /* 0x000048090600d986 */ /* 0x0001e2000c101124 */
[----:B------:R-:W-:Y:S05]  /*5c30*/  @P1 BRA `(.L_x_233) ;  /* 0x00000000000c1947 */ /* 0x000fea0003800000 */
[----:B--2---:R-:W0:Y:S02]  /*5c40*/  LDG.E.U8 R155, desc[UR36][R4.64+0x49] ;  /* 0x00004924049b7981 */ /* 0x004e24000c1e1100 */
[----:B0-----:R-:W-:-:S05]  /*5c50*/  PRMT R9, R155, 0x8880, RZ ;  /* 0x000088809b097816 */ /* 0x001fca00000000ff */
[----:B------:R-:W-:-:S07]  /*5c60*/  IMAD R164, R9, R154, RZ ;  /* 0x0000009a09a47224 */ /* 0x000fce00078e02ff */
.L_x_233:
[----:B------:R-:W-:Y:S05]  /*5c70*/  BSYNC B1 ;  /* 0x0000000000017941 */ /* 0x000fea0003800000 */
.L_x_232:
        /* <DEDUP_REMOVED lines=11> */
.L_x_235:
[----:B------:R-:W-:Y:S05]  /*5d30*/  BSYNC B1 ;  /* 0x0000000000017941 */ /* 0x000fea0003800000 */
.L_x_234:
[----:B0-----:R-:W-:Y:S01]  /*5d40*/  @!P4 IMAD R9, R62, R153, R164 ;  /* 0x000000993e09c224 */ /* 0x001fe200078e02a4 */
[----:B------:R-:W-:Y:S04]  /*5d50*/  BSSY B1, `(.L_x_236) ;  /* 0x0000006000017945 */ /* 0x000fe80003800000 */
[----:B------:R0:W-:Y:S01]  /*5d60*/  @!P4 STG.E.U8 desc[UR36][R10.64+0x48], R9 ;  /* 0x000048090a00c986 */ /* 0x0001e2000c101124 */
[----:B------:R-:W-:Y:S05]  /*5d70*/  @P3 BRA `(.L_x_237) ;  /* 0x00000000000c3947 */ /* 0x000fea0003800000 */
[----:B--2---:R-:W0:Y:S02]  /*5d80*/  LDG.E.U8 R155, desc[UR36][R12.64+0x49] ;  /* 0x000049240c9b7981 */ /* 0x004e24000c1e1100 */
[----:B0-----:R-:W-:-:S05]  /*5d90*/  PRMT R9, R155, 0x8880, RZ ;  /* 0x000088809b097816 */ /* 0x001fca00000000ff */
[----:B------:R-:W-:-:S07]  /*5da0*/  IMAD R164, R9, R154, RZ ;  /* 0x0000009a09a47224 */ /* 0x000fce00078e02ff */
.L_x_237:
[----:B------:R-:W-:Y:S05]  /*5db0*/  BSYNC B1 ;  /* 0x0000000000017941 */ /* 0x000fea0003800000 */
.L_x_236:
[----:B------:R-:W-:Y:S01]  /*5dc0*/  @!P3 IMAD R63, R63, R153, R164 ;  /* 0x000000993f3fb224 */ /* 0x000fe200078e02a4 */
[----:B------:R-:W-:Y:S04]  /*5dd0*/  BSSY B1, `(.L_x_238) ;  /* 0x0000006000017945 */ /* 0x000fe80003800000 */
[----:B------:R0:W-:Y:S01]  /*5de0*/  @!P3 STG.E.U8 desc[UR36][R10.64+0x49], R63 ;  /* 0x0000493f0a00b986 */ /* 0x0001e2000c101124 */
[----:B------:R-:W-:Y:S05]  /*5df0*/  @P5 BRA `(.L_x_239) ;  /* 0x00000000000c5947 */ /* 0x000fea0003800000 */
[----:B--2---:R-:W0:Y:S02]  /*5e00*/  LDG.E.U8 R155, desc[UR36][R4.64+0x50] ;  /* 0x00005024049b7981 */ /* 0x004e24000c1e1100 */
[----:B0-----:R-:W-:-:S05]  /*5e10*/  PRMT R9, R155, 0x8880, RZ ;  /* 0x000088809b097816 */ /* 0x001fca00000000ff */
[----:B------:R-:W-:-:S07]  /*5e20*/  IMAD R164, R9, R154, RZ ;  /* 0x0000009a09a47224 */ /* 0x000fce00078e02ff */
.L_x_239:
[----:B------:R-:W-:Y:S05]  /*5e30*/  BSYNC B1 ;  /* 0x0000000000017941 */ /* 0x000fea0003800000 */
.L_x_238:
[----:B0-----:R-:W-:Y:S01]  /*5e40*/  @!P5 IMAD R9, R64, R153, R164 ;  /* 0x000000994009d224 */ /* 0x001fe200078e02a4 */
[----:B------:R-:W-:Y:S04]  /*5e50*/  BSSY B1, `(.L_x_240) ;  /* 0x0000006000017945 */ /* 0x000fe80003800000 */
[----:B------:R0:W-:Y:S01]  /*5e60*/  @!P5 STG.E.U8 desc[UR36][R6.64+0x50], R9 ;  /* 0x000050090600d986 */ /* 0x0001e2000c101124 */
[----:B------:R-:W-:Y:S05]  /*5e70*/  @P1 BRA `(.L_x_241) ;  /* 0x00000000000c1947 */ /* 0x000fea0003800000 */
[----:B--2---:R-:W0:Y:S02]  /*5e80*/  LDG.E.U8 R155, desc[UR36][R4.64+0x51] ;  /* 0x00005124049b7981 */ /* 0x004e24000c1e1100 */
[----:B0-----:R-:W-:-:S05]  /*5e90*/  PRMT R9, R155, 0x8880, RZ ;  /* 0x000088809b097816 */ /* 0x001fca00000000ff */
[----:B------:R-:W-:-:S07]  /*5ea0*/  IMAD R164, R9, R154, RZ ;  /* 0x0000009a09a47224 */ /* 0x000fce00078e02ff */
.L_x_241:
[----:B------:R-:W-:Y:S05]  /*5eb0*/  BSYNC B1 ;  /* 0x0000000000017941 */ /* 0x000fea0003800000 */
.L_x_240:
        /* <DEDUP_REMOVED lines=11> */
.L_x_243:
[----:B------:R-:W-:Y:S05]  /*5f70*/  BSYNC B1 ;  /* 0x0000000000017941 */ /* 0x000fea0003800000 */
.L_x_242:
[----:B0-----:R-:W-:Y:S01]  /*5f80*/  @!P4 IMAD R9, R66, R153, R164 ;  /* 0x000000994209c224 */ /* 0x001fe200078e02a4 */
[----:B------:R-:W-:Y:S04]  /*5f90*/  BSSY B1, `(.L_x_244) ;  /* 0x0000006000017945 */ /* 0x000fe80003800000 */
[----:B------:R0:W-:Y:S01]  /*5fa0*/  @!P4 STG.E.U8 desc[UR36][R10.64+0x50], R9 ;  /* 0x000050090a00c986 */ /* 0x0001e2000c101124 */
[----:B------:R-:W-:Y:S05]  /*5fb0*/  @P3 BRA `(.L_x_245) ;  /* 0x00000000000c3947 */ /* 0x000fea0003800000 */
[----:B--2---:R-:W0:Y:S02]  /*5fc0*/  LDG.E.U8 R155, desc[UR36][R12.64+0x51] ;  /* 0x000051240c9b7981 */ /* 0x004e24000c1e1100 */
[----:B0-----:R-:W-:-:S05]  /*5fd0*/  PRMT R9, R155, 0x8880, RZ ;  /* 0x000088809b097816 */ /* 0x001fca00000000ff */
[----:B------:R-:W-:-:S07]  /*5fe0*/  IMAD R164, R9, R154, RZ ;  /* 0x0000009a09a47224 */ /* 0x000fce00078e02ff */
.L_x_245:
[----:B------:R-:W-:Y:S05]  /*5ff0*/  BSYNC B1 ;  /* 0x0000000000017941 */ /* 0x000fea0003800000 */
.L_x_244:
[----:B------:R-:W-:Y:S01]  /*6000*/  @!P3 IMAD R67, R67, R153, R164 ;  /* 0x000000994343b224 */ /* 0x000fe200078e02a4 */
[----:B------:R-:W-:Y:S04]  /*6010*/  BSSY B1, `(.L_x_246) ;  /* 0x0000006000017945 */ /* 0x000fe80003800000 */
[----:B------:R0:W-:Y:S01]  /*6020*/  @!P3 STG.E.U8 desc[UR36][R10.64+0x51], R67 ;  /* 0x000051430a00b986 */ /* 0x0001e2000c101124 */
[----:B------:R-:W-:Y:S05]  /*6030*/  @P5 BRA `(.L_x_247) ;  /* 0x00000000000c5947 */ /* 0x000fea0003800000 */
[----:B--2---:R-:W0:Y:S02]  /*6040*/  LDG.E.U8 R155, desc[UR36][R4.64+0x58] ;  /* 0x00005824049b7981 */ /* 0x004e24000c1e1100 */
[----:B0-----:R-:W-:-:S05]  /*6050*/  PRMT R9, R155, 0x8880, RZ ;  /* 0x000088809b097816 */ /* 0x001fca00000000ff */
[----:B------:R-:W-:-:S07]  /*6060*/  IMAD R164, R9, R154, RZ ;  /* 0x0000009a09a47224 */ /* 0x000fce00078e02ff */
.L_x_247:
[----:B------:R-:W-:Y:S05]  /*6070*/  BSYNC B1 ;  /* 0x0000000000017941 */ /* 0x000fea0003800000 */
.L_x_246:
[----:B0-----:R-:W-:Y:S01]  /*6080*/  @!P5 IMAD R9, R68, R153, R164 ;  /* 0x000000994409d224 */ /* 0x001fe200078e02a4 */
[----:B------:R-:W-:Y:S04]  /*6090*/  BSSY B1, `(.L_x_248) ;  /* 0x0000006000017945 */ /* 0x000fe80003800000 */
[----:B------:R0:W-:Y:S01]  /*60a0*/  @!P5 STG.E.U8 desc[UR36][R6.64+0x58], R9 ;  /* 0x000058090600d986 */ /* 0x0001e2000c101124 */
[----:B------:R-:W-:Y:S05]  /*60b0*/  @P1 BRA `(.L_x_249) ;  /* 0x00000000000c1947 */ /* 0x000fea0003800000 */
[----:B--2---:R-:W0:Y:S02]  /*60c0*/  LDG.E.U8 R155, desc[UR36][R4.64+0x59] ;  /* 0x00005924049b7981 */ /* 0x004e24000c1e1100 */
[----:B0-----:R-:W-:-:S05]  /*60d0*/  PRMT R9, R155, 0x8880, RZ ;  /* 0x000088809b097816 */ /* 0x001fca00000000ff */
[----:B------:R-:W-:-:S07]  /*60e0*/  IMAD R164, R9, R154, RZ ;  /* 0x0000009a09a47224 */ /* 0x000fce00078e02ff */
.L_x_249:
[----:B------:R-:W-:Y:S05]  /*60f0*/  BSYNC B1 ;  /* 0x0000000000017941 */ /* 0x000fea0003800000 */
.L_x_248:
        /* <DEDUP_REMOVED lines=11> */
.L_x_251:
[----:B------:R-:W-:Y:S05]  /*61b0*/  BSYNC B1 ;  /* 0x0000000000017941 */ /* 0x000fea0003800000 */
.L_x_250:
[----:B0-----:R-:W-:Y:S01]  /*61c0*/  @!P4 IMAD R9, R70, R153, R164 ;  /* 0x000000994609c224 */ /* 0x001fe200078e02a4 */
[----:B------:R-:W-:Y:S04]  /*61d0*/  BSSY B1, `(.L_x_252) ;  /* 0x0000006000017945 */ /* 0x000fe80003800000 */
[----:B------:R0:W-:Y:S01]  /*61e0*/  @!P4 STG.E.U8 desc[UR36][R10.64+0x58], R9 ;  /* 0x000058090a00c986 */ /* 0x0001e2000c101124 */
[----:B------:R-:W-:Y:S05]  /*61f0*/  @P3 BRA `(.L_x_253) ;  /* 0x00000000000c3947 */ /* 0x000fea0003800000 */
[----:B--2---:R-:W0:Y:S02]  /*6200*/  LDG.E.U8 R155, desc[UR36][R12.64+0x59] ;  /* 0x000059240c9b7981 */ /* 0x004e24000c1e1100 */
[----:B0-----:R-:W-:-:S05]  /*6210*/  PRMT R9, R155, 0x8880, RZ ;  /* 0x000088809b097816 */ /* 0x001fca00000000ff */
[----:B------:R-:W-:-:S07]  /*6220*/  IMAD R164, R9, R154, RZ ;  /* 0x0000009a09a47224 */ /* 0x000fce00078e02ff */
.L_x_253:
[----:B------:R-:W-:Y:S05]  /*6230*/  BSYNC B1 ;  /* 0x0000000000017941 */ /* 0x000fea0003800000 */
.L_x_252:
[----:B------:R-:W-:Y:S01]  /*6240*/  @!P3 IMAD R71, R71, R153, R164 ;  /* 0x000000994747b224 */ /* 0x000fe200078e02a4 */
[----:B------:R-:W-:Y:S04]  /*6250*/  BSSY B1, `(.L_x_254) ;  /* 0x0000006000017945 */ /* 0x000fe80003800000 */
[----:B------:R0:W-:Y:S01]  /*6260*/  @!P3 STG.E.U8 desc[UR36][R10.64+0x59], R71 ;  /* 0x000059470a00b986 */ /* 0x0001e2000c101124 */
[----:B------:R-:W-:Y:S05]  /*6270*/  @P5 BRA `(.L_x_255) ;  /* 0x00000000000c5947 */ /* 0x000fea0003800000 */
[----:B--2---:R-:W0:Y:S02]  /*6280*/  LDG.E.U8 R155, desc[UR36][R4.64+0x60] ;  /* 0x00006024049b7981 */ /* 0x004e24000c1e1100 */
[----:B0-----:R-:W-:-:S05]  /*6290*/  PRMT R9, R155, 0x8880, RZ ;  /* 0x000088809b097816 */ /* 0x001fca00000000ff */
[----:B------:R-:W-:-:S07]  /*62a0*/  IMAD R164, R9, R154, RZ ;  /* 0x0000009a09a47224 */ /* 0x000fce00078e02ff */
.L_x_255:
[----:B------:R-:W-:Y:S05]  /*62b0*/  BSYNC B1 ;  /* 0x0000000000017941 */ /* 0x000fea0003800000 */
.L_x_254:
[----:B0-----:R-:W-:Y:S01]  /*62c0*/  @!P5 IMAD R9, R72, R153, R164 ;  /* 0x000000994809d224 */ /* 0x001fe200078e02a4 */
[----:B------:R-:W-:Y:S04]  /*62d0*/  BSSY B1, `(.L_x_256) ;  /* 0x0000006000017945 */ /* 0x000fe80003800000 */
[----:B------:R0:W-:Y:S01]  /*62e0*/  @!P5 STG.E.U8 desc[UR36][R6.64+0x60], R9 ;  /* 0x000060090600d986 */ /* 0x0001e2000c101124 */
[----:B------:R-:W-:Y:S05]  /*62f0*/  @P1 BRA `(.L_x_257) ;  /* 0x00000000000c1947 */ /* 0x000fea0003800000 */
[----:B--2---:R-:W0:Y:S02]  /*6300*/  LDG.E.U8 R155, desc[UR36][R4.64+0x61] ;  /* 0x00006124049b7981 */ /* 0x004e24000c1e1100 */
[----:B0-----:R-:W-:-:S05]  /*6310*/  PRMT R9, R155, 0x8880, RZ ;  /* 0x000088809b097816 */ /* 0x001fca00000000ff */
[----:B------:R-:W-:-:S07]  /*6320*/  IMAD R164, R9, R154, RZ ;  /* 0x0000009a09a47224 */ /* 0x000fce00078e02ff */
.L_x_257:
[----:B------:R-:W-:Y:S05]  /*6330*/  BSYNC B1 ;  /* 0x0000000000017941 */ /* 0x000fea0003800000 */
.L_x_256:
        /* <DEDUP_REMOVED lines=11> */
.L_x_259:
[----:B------:R-:W-:Y:S05]  /*63f0*/  BSYNC B1 ;  /* 0x0000000000017941 */ /* 0x000fea0003800000 */
.L_x_258:
[----:B0-----:R-:W-:Y:S01]  /*6400*/  @!P4 IMAD R9, R74, R153, R164 ;  /* 0x000000994a09c224 */ /* 0x001fe200078e02a4 */
[----:B------:R-:W-:Y:S04]  /*6410*/  BSSY B1, `(.L_x_260) ;  /* 0x0000006000017945 */ /* 0x000fe80003800000 */
[----:B------:R0:W-:Y:S01]  /*6420*/  @!P4 STG.E.U8 desc[UR36][R10.64+0x60], R9 ;  /* 0x000060090a00c986 */ /* 0x0001e2000c101124 */
[----:B------:R-:W-:Y:S05]  /*6430*/  @P3 BRA `(.L_x_261) ;  /* 0x00000000000c3947 */ /* 0x000fea0003800000 */
[----:B--2---:R-:W0:Y:S02]  /*6440*/  LDG.E.U8 R155, desc[UR36][R12.64+0x61] ;  /* 0x000061240c9b7981 */ /* 0x004e24000c1e1100 */
[----:B0-----:R-:W-:-:S05]  /*6450*/  PRMT R9, R155, 0x8880, RZ ;  /* 0x000088809b097816 */ /* 0x001fca00000000ff */
[----:B------:R-:W-:-:S07]  /*6460*/  IMAD R164, R9, R154, RZ ;  /* 0x0000009a09a47224 */ /* 0x000fce00078e02ff */
.L_x_261:
[----:B------:R-:W-:Y:S05]  /*6470*/  BSYNC B1 ;  /* 0x0000000000017941 */ /* 0x000fea0003800000 */
.L_x_260:
[----:B------:R-:W-:Y:S01]  /*6480*/  @!P3 IMAD R75, R75, R153, R164 ;  /* 0x000000994b4bb224 */ /* 0x000fe200078e02a4 */
[----:B------:R-:W-:Y:S04]  /*6490*/  BSSY B1, `(.L_x_262) ;  /* 0x0000006000017945 */ /* 0x000fe80003800000 */
[----:B------:R0:W-:Y:S01]  /*64a0*/  @!P3 STG.E.U8 desc[UR36][R10.64+0x61], R75 ;  /* 0x0000614b0a00b986 */ /* 0x0001e2000c101124 */
[----:B------:R-:W-:Y:S05]  /*64b0*/  @P5 BRA `(.L_x_263) ;  /* 0x00000000000c5947 */ /* 0x000fea0003800000 */
[----:B--2---:R-:W0:Y:S02]  /*64c0*/  LDG.E.U8 R155, desc[UR36][R4.64+0x68] ;  /* 0x00006824049b7981 */ /* 0x004e24000c1e1100 */
[----:B0-----:R-:W-:-:S05]  /*64d0*/  PRMT R9, R155, 0x8880, RZ ;  /* 0x000088809b097816 */ /* 0x001fca00000000ff */
[----:B------:R-:W-:-:S07]  /*64e0*/  IMAD R164, R9, R154, RZ ;  /* 0x0000009a09a47224 */ /* 0x000fce00078e02ff */
.L_x_263:
[----:B------:R-:W-:Y:S05]  /*64f0*/  BSYNC B1 ;  /* 0x0000000000017941 */ /* 0x000fea0003800000 */
.L_x_262:
[----:B0-----:R-:W-:Y:S01]  /*6500*/  @!P5 IMAD R9, R76, R153, R164 ;  /* 0x000000994c09d224 */ /* 0x001fe200078e02a4 */
[----:B------:R-:W-:Y:S04]  /*6510*/  BSSY B1, `(.L_x_264) ;  /* 0x0000006000017945 */ /* 0x000fe80003800000 */
[----:B------:R0:W-:Y:S01]  /*6520*/  @!P5 STG.E.U8 desc[UR36][R6.64+0x68], R9 ;  /* 0x000068090600d986 */ /* 0x0001e2000c101124 */
[----:B------:R-:W-:Y:S05]  /*6530*/  @P1 BRA `(.L_x_265) ;  /* 0x00000000000c1947 */ /* 0x000fea0003800000 */
[----:B--2---:R-:W0:Y:S02]  /*6540*/  LDG.E.U8 R155, desc[UR36][R4.64+0x69] ;  /* 0x00006924049b7981 */ /* 0x004e24000c1e1100 */
[----:B0-----:R-:W-:-:S05]  /*6550*/  PRMT R9, R155, 0x8880, RZ ;  /* 0x000088809b097816 */ /* 0x001fca00000000ff */
[----:B------:R-:W-:-:S07]  /*6560*/  IMAD R164, R9, R154, RZ ;  /* 0x0000009a09a47224 */ /* 0x000fce00078e02ff */
.L_x_265:
[----:B------:R-:W-:Y:S05]  /*6570*/  BSYNC B1 ;  /* 0x0000000000017941 */ /* 0x000fea0003800000 */
.L_x_264:
        /* <DEDUP_REMOVED lines=11> */
.L_x_267:
[----:B------:R-:W-:Y:S05]  /*6630*/  BSYNC B1 ;  /* 0x0000000000017941 */ /* 0x000fea0003800000 */
.L_x_266:
[----:B0-----:R-:W-:Y:S01]  /*6640*/  @!P4 IMAD R9, R78, R153, R164 ;  /* 0x000000994e09c224 */ /* 0x001fe200078e02a4 */
[----:B------:R-:W-:Y:S04]  /*6650*/  BSSY B1, `(.L_x_268) ;  /* 0x0000006000017945 */ /* 0x000fe80003800000 */
[----:B------:R0:W-:Y:S01]  /*6660*/  @!P4 STG.E.U8 desc[UR36][R10.64+0x68], R9 ;  /* 0x000068090a00c986 */ /* 0x0001e2000c101124 */
[----:B------:R-:W-:Y:S05]  /*6670*/  @P3 BRA `(.L_x_269) ;  /* 0x00000000000c3947 */ /* 0x000fea0003800000 */
[----:B--2---:R-:W0:Y:S02]  /*6680*/  LDG.E.U8 R155, desc[UR36][R12.64+0x69] ;  /* 0x000069240c9b7981 */ /* 0x004e24000c1e1100 */
[----:B0-----:R-:W-:-:S05]  /*6690*/  PRMT R9, R155, 0x8880, RZ ;  /* 0x000088809b097816 */ /* 0x001fca00000000ff */
[----:B------:R-:W-:-:S07]  /*66a0*/  IMAD R164, R9, R154, RZ ;  /* 0x0000009a09a47224 */ /* 0x000fce00078e02ff */
.L_x_269:
[----:B------:R-:W-:Y:S05]  /*66b0*/  BSYNC B1 ;  /* 0x0000000000017941 */ /* 0x000fea0003800000 */
.L_x_268:
[----:B------:R-:W-:Y:S01]  /*66c0*/  @!P3 IMAD R79, R79, R153, R164 ;  /* 0x000000994f4fb224 */ /* 0x000fe200078e02a4 */
[----:B------:R-:W-:Y:S04]  /*66d0*/  BSSY B1, `(.L_x_270) ;  /* 0x0000006000017945 */ /* 0x000fe80003800000 */
[----:B------:R0:W-:Y:S01]  /*66e0*/  @!P3 STG.E.U8 desc[UR36][R10.64+0x69], R79 ;  /* 0x0000694f0a00b986 */ /* 0x0001e2000c101124 */
[----:B------:R-:W-:Y:S05]  /*66f0*/  @P5 BRA `(.L_x_271) ;  /* 0x00000000000c5947 */ /* 0x000fea0003800000 */
[----:B--2---:R-:W0:Y:S02]  /*6700*/  LDG.E.U8 R155, desc[UR36][R4.64+0x70] ;  /* 0x00007024049b7981 */ /* 0x004e24000c1e1100 */
[----:B0-----:R-:W-:-:S05]  /*6710*/  PRMT R9, R155, 0x8880, RZ ;  /* 0x000088809b097816 */ /* 0x001fca00000000ff */
[----:B------:R-:W-:-:S07]  /*6720*/  IMAD R164, R9, R154, RZ ;  /* 0x0000009a09a47224 */ /* 0x000fce00078e02ff */
.L_x_271:
[----:B------:R-:W-:Y:S05]  /*6730*/  BSYNC B1 ;  /* 0x0000000000017941 */ /* 0x000fea0003800000 */
.L_x_270:
[----:B0-----:R-:W-:Y:S01]  /*6740*/  @!P5 IMAD R9, R80, R153, R164 ;  /* 0x000000995009d224 */ /* 0x001fe200078e02a4 */
[----:B------:R-:W-:Y:S04]  /*6750*/  BSSY B1, `(.L_x_272) ;  /* 0x0000006000017945 */ /* 0x000fe80003800000 */
[----:B------:R0:W-:Y:S01]  /*6760*/  @!P5 STG.E.U8 desc[UR36][R6.64+0x70], R9 ;  /* 0x000070090600d986 */ /* 0x0001e2000c101124 */
[----:B------:R-:W-:Y:S05]  /*6770*/  @P1 BRA `(.L_x_273) ;  /* 0x00000000000c1947 */ /* 0x000fea0003800000 */
[----:B--2---:R-:W0:Y:S02]  /*6780*/  LDG.E.U8 R155, desc[UR36][R4.64+0x71] ;  /* 0x00007124049b7981 */ /* 0x004e24000c1e1100 */
[----:B0-----:R-:W-:-:S05]  /*6790*/  PRMT R9, R155, 0x8880, RZ ;  /* 0x000088809b097816 */ /* 0x001fca00000000ff */
[----:B------:R-:W-:-:S07]  /*67a0*/  IMAD R164, R9, R154, RZ ;  /* 0x0000009a09a47224 */ /* 0x000fce00078e02ff */
.L_x_273:
[----:B------:R-:W-:Y:S05]  /*67b0*/  BSYNC B1 ;  /* 0x0000000000017941 */ /* 0x000fea0003800000 */
.L_x_272:
[----:B------:R-:W-:Y:S01]  /*67c0*/  ISETP.LT.OR P4, PT, R3, 0x71, !P0 ;  /* 0x000000710300780c */ /* 0x000fe20004781670 */
[----:B------:R-:W-:Y:S01]  /*67d0*/  @!P1 IMAD R81, R81, R153, R164 ;  /* 0x0000009951519224 */ /* 0x000fe200078e02a4 */
[----:B------:R-:W-:Y:S01]  /*67e0*/  BSSY B1, `(.L_x_274) ;  /* 0x000000a000017945 */ /* 0x000fe20003800000 */
[C---:B------:R-:W-:Y:S02]  /*67f0*/  ISETP.LT.OR P3, PT, R3.reuse, 0x72, !P0 ;  /* 0x000000720300780c */ /* 0x040fe40004761670 */
        /* <DEDUP_REMOVED lines=8> */
.L_x_275:
[----:B------:R-:W-:Y:S05]  /*6880*/  BSYNC B1 ;  /* 0x0000000000017941 */ /* 0x000fea0003800000 */
.L_x_274:
[----:B0-----:R-:W-:Y:S01]  /*6890*/  @!P4 IMAD R9, R82, R153, R164 ;  /* 0x000000995209c224 */ /* 0x001fe200078e02a4 */
[----:B------:R-:W-:Y:S04]  /*68a0*/  BSSY B1, `(.L_x_276) ;  /* 0x0000006000017945 */ /* 0x000fe80003800000 */
[----:B------:R0:W-:Y:S01]  /*68b0*/  @!P4 STG.E.U8 desc[UR36][R10.64+0x70], R9 ;  /* 0x000070090a00c986 */ /* 0x0001e2000c101124 */
[----:B------:R-:W-:Y:S05]  /*68c0*/  @P3 BRA `(.L_x_277) ;  /* 0x00000000000c3947 */ /* 0x000fea0003800000 */
[----:B--2---:R-:W0:Y:S02]  /*68d0*/  LDG.E.U8 R155, desc[UR36][R12.64+0x71] ;  /* 0x000071240c9b7981 */ /* 0x004e24000c1e1100 */
[----:B0-----:R-:W-:-:S05]  /*68e0*/  PRMT R9, R155, 0x8880, RZ ;  /* 0x000088809b097816 */ /* 0x001fca00000000ff */
[----:B------:R-:W-:-:S07]  /*68f0*/  IMAD R164, R9, R154, RZ ;  /* 0x0000009a09a47224 */ /* 0x000fce00078e02ff */
.L_x_277:
[----:B------:R-:W-:Y:S05]  /*6900*/  BSYNC B1 ;  /* 0x0000000000017941 */ /* 0x000fea0003800000 */
.L_x_276:
[----:B------:R-:W-:Y:S01]  /*6910*/  @!P3 IMAD R83, R83, R153, R164 ;  /* 0x000000995353b224 */ /* 0x000fe200078e02a4 */
[----:B------:R-:W-:Y:S04]  /*6920*/  BSSY B1, `(.L_x_278) ;  /* 0x0000006000017945 */ /* 0x000fe80003800000 */
[----:B------:R0:W-:Y:S01]  /*6930*/  @!P3 STG.E.U8 desc[UR36][R10.64+0x71], R83 ;  /* 0x000071530a00b986 */ /* 0x0001e2000c101124 */
[----:B------:R-:W-:Y:S05]  /*6940*/  @P1 BRA `(.L_x_279) ;  /* 0x00000000000c1947 */ /* 0x000fea0003800000 */
[----:B--2---:R-:W0:Y:S02]  /*6950*/  LDG.E.U8 R155, desc[UR36][R4.64+0x78] ;  /* 0x00007824049b7981 */ /* 0x004e24000c1e1100 */
[----:B0-----:R-:W-:-:S05]  /*6960*/  PRMT R9, R155, 0x8880, RZ ;  /* 0x000088809b097816 */ /* 0x001fca00000000ff */
[----:B------:R-:W-:-:S07]  /*6970*/  IMAD R164, R9, R154, RZ ;  /* 0x0000009a09a47224 */ /* 0x000fce00078e02ff */
.L_x_279:
[----:B------:R-:W-:Y:S05]  /*6980*/  BSYNC B1 ;  /* 0x0000000000017941 */ /* 0x000fea0003800000 */
.L_x_278:
[----:B0-----:R-:W-:Y:S01]  /*6990*/  @!P1 IMAD R9, R84, R153, R164 ;  /* 0x0000009954099224 */ /* 0x001fe200078e02a4 */
[----:B------:R-:W-:Y:S04]  /*69a0*/  BSSY B1, `(.L_x_280) ;  /* 0x0000006000017945 */ /* 0x000fe80003800000 */
[----:B------:R0:W-:Y:S01]  /*69b0*/  @!P1 STG.E.U8 desc[UR36][R6.64+0x78], R9 ;  /* 0x0000780906009986 */ /* 0x0001e2000c101124 */
[----:B------:R-:W-:Y:S05]  /*69c0*/  @P2 BRA `(.L_x_281) ;  /* 0x00000000000c2947 */ /* 0x000fea0003800000 */
[----:B--2---:R-:W0:Y:S02]  /*69d0*/  LDG.E.U8 R155, desc[UR36][R4.64+0x79] ;  /* 0x00007924049b7981 */ /* 0x004e24000c1e1100 */
[----:B0-----:R-:W-:-:S05]  /*69e0*/  PRMT R9, R155, 0x8880, RZ ;  /* 0x000088809b097816 */ /* 0x001fca00000000ff */
[----:B------:R-:W-:-:S07]  /*69f0*/  IMAD R164, R9, R154, RZ ;  /* 0x0000009a09a47224 */ /* 0x000fce00078e02ff */
.L_x_281:
[----:B------:R-:W-:Y:S05]  /*6a00*/  BSYNC B1 ;  /* 0x0000000000017941 */ /* 0x000fea0003800000 */
.L_x_280:
[----:B------:R-:W-:Y:S01]  /*6a10*/  @!P2 IMAD R85, R85, R153, R164 ;  /* 0x000000995555a224 */ /* 0x000fe200078e02a4 */
[----:B------:R-:W-:Y:S04]  /*6a20*/  BSSY B1, `(.L_x_282) ;  /* 0x0000006000017945 */ /* 0x000fe80003800000 */
[----:B------:R0:W-:Y:S01]  /*6a30*/  @!P2 STG.E.U8 desc[UR36][R6.64+0x79], R85 ;  /* 0x000079550600a986 */ /* 0x0001e2000c101124 */
[----:B------:R-:W-:Y:S05]  /*6a40*/  @P5 BRA `(.L_x_283) ;  /* 0x00000000000c5947 */ /* 0x000fea0003800000 */
[----:B--2---:R-:W2:Y:S02]  /*6a50*/  LDG.E.U8 R155, desc[UR36][R12.64+0x78] ;  /* 0x000078240c9b7981 */ /* 0x004ea4000c1e1100 */
[----:B--2---:R-:W-:-:S05]  /*6a60*/  PRMT R5, R155, 0x8880, RZ ;  /* 0x000088809b057816 */ /* 0x004fca00000000ff */
[----:B------:R-:W-:-:S07]  /*6a70*/  IMAD R164, R5, R154, RZ ;  /* 0x0000009a05a47224 */ /* 0x000fce00078e02ff */
.L_x_283:
[----:B------:R-:W-:Y:S05]  /*6a80*/  BSYNC B1 ;  /* 0x0000000000017941 */ /* 0x000fea0003800000 */
.L_x_282:
[----:B------:R-:W-:Y:S01]  /*6a90*/  @!P5 IMAD R5, R86, R153, R164 ;  /* 0x000000995605d224 */ /* 0x000fe200078e02a4 */
[----:B------:R-:W-:Y:S01]  /*6aa0*/  ISETP.LT.OR P0, PT, R3, 0x7a, !P0 ;  /* 0x0000007a0300780c */ /* 0x000fe20004701670 */
[----:B------:R-:W-:Y:S03]  /*6ab0*/  BSSY B1, `(.L_x_284) ;  /* 0x0000006000017945 */ /* 0x000fe60003800000 */
[----:B------:R0:W-:Y:S09]  /*6ac0*/  @!P5 STG.E.U8 desc[UR36][R10.64+0x78], R5 ;  /* 0x000078050a00d986 */ /* 0x0001f2000c101124 */
[----:B------:R-:W-:Y:S05]  /*6ad0*/  @P0 BRA `(.L_x_285) ;  /* 0x00000000000c0947 */ /* 0x000fea0003800000 */
[----:B--2---:R-:W2:Y:S02]  /*6ae0*/  LDG.E.U8 R155, desc[UR36][R12.64+0x79] ;  /* 0x000079240c9b7981 */ /* 0x004ea4000c1e1100 */
[----:B--2---:R-:W-:-:S05]  /*6af0*/  PRMT R3, R155, 0x8880, RZ ;  /* 0x000088809b037816 */ /* 0x004fca00000000ff */
[----:B------:R-:W-:-:S07]  /*6b00*/  IMAD R164, R3, R154, RZ ;  /* 0x0000009a03a47224 */ /* 0x000fce00078e02ff */
.L_x_285:
[----:B------:R-:W-:Y:S05]  /*6b10*/  BSYNC B1 ;  /* 0x0000000000017941 */ /* 0x000fea0003800000 */
.L_x_284:
[----:B------:R-:W-:Y:S01]  /*6b20*/  IMAD R87, R87, R153, R164 ;  /* 0x0000009957577224 */ /* 0x000fe200078e02a4 */
[----:B------:R-:W-:Y:S06]  /*6b30*/  @P0 BRA `(.L_x_286) ;  /* 0x0000001800180947 */ /* 0x000fec0003800000 */
[----:B------:R0:W-:Y:S01]  /*6b40*/  STG.E.U8 desc[UR36][R10.64+0x79], R87 ;  /* 0x000079570a007986 */ /* 0x0001e2000c101124 */
[----:B------:R-:W-:Y:S05]  /*6b50*/  BRA `(.L_x_286) ;  /* 0x0000001800107947 */ /* 0x000fea0003800000 */
.L_x_29:
[C---:B------:R-:W-:Y:S02]  /*6b60*/  ISETP.GE.AND P2, PT, R0.reuse, 0x1, PT ;  /* 0x000000010000780c */ /* 0x040fe40003f46270 */
[----:B------:R-:W-:Y:S02]  /*6b70*/  ISETP.GE.AND P0, PT, R0, 0x9, PT ;  /* 0x000000090000780c */ /* 0x000fe40003f06270 */
[C---:B------:R-:W-:Y:S02]  /*6b80*/  ISETP.LT.OR P3, PT, R3.reuse, 0x1, !P2 ;  /* 0x000000010300780c */ /* 0x040fe40005761670 */
[C---:B------:R-:W-:Y:S02]  /*6b90*/  ISETP.LT.OR P5, PT, R3.reuse, 0x2, !P2 ;  /* 0x000000020300780c */ /* 0x040fe400057a1670 */
[C---:B------:R-:W-:Y:S02]  /*6ba0*/  ISETP.LT.OR P1, PT, R3.reuse, 0x1, !P0 ;  /* 0x000000010300780c */ /* 0x040fe40004721670 */
[----:B------:R-:W-:-:S07]  /*6bb0*/  ISETP.LT.OR P4, PT, R3, 0x2, !P0 ;  /* 0x000000020300780c */ /* 0x000fce0004781670 */
[-C--:B------:R-:W-:Y:S02]  /*6bc0*/  @!P3 IMAD R5, R88, R153.reuse, RZ ;  /* 0x000000995805b224 */ /* 0x080fe400078e02ff */
[-C--:B------:R-:W-:Y:S02]  /*6bd0*/  @!P5 IMAD R89, R89, R153.reuse, RZ ;  /* 0x000000995959d224 */ /* 0x080fe400078e02ff */
[-C--:B------:R-:W-:Y:S01]  /*6be0*/  @!P1 IMAD R13, R90, R153.reuse, RZ ;  /* 0x000000995a0d9224 */ /* 0x080fe200078e02ff */
[----:B------:R0:W-:Y:S01]  /*6bf0*/  @!P3 STG.E.U8 desc[UR36][R158.64], R5 ;  /* 0x000000059e00b986 */ /* 0x0001e2000c101124 */
[----:B------:R-:W-:Y:S01]  /*6c00*/  ISETP.LT.OR P3, PT, R3, 0x9, !P2 ;  /* 0x000000090300780c */ /* 0x000fe20005761670 */
[----:B------:R-:W-:Y:S02]  /*6c10*/  @!P4 IMAD R91, R91, R153, RZ ;  /* 0x000000995b5bc224 */ /* 0x000fe400078e02ff */
[----:B------:R-:W-:Y:S01]  /*6c20*/  @!P5 STG.E.U8 desc[UR36][R158.64+0x1], R89 ;  /* 0x000001599e00d986 */ /* 0x000fe2000c101124 */
[----:B------:R-:W-:-:S03]  /*6c30*/  ISETP.LT.OR P5, PT, R3, 0xa, !P2 ;  /* 0x0000000a0300780c */ /* 0x000fc600057a1670 */
[----:B------:R1:W-:Y:S01]  /*6c40*/  @!P1 STG.E.U8 desc[UR36][R8.64], R13 ;  /* 0x0000000d08009986 */ /* 0x0003e2000c101124 */
[----:B------:R-:W-:-:S03]  /*6c50*/  ISETP.LT.OR P1, PT, R3, 0x9, !P0 ;  /* 0x000000090300780c */ /* 0x000fc60004721670 */
[----:B------:R-:W-:Y:S01]  /*6c60*/  @!P4 STG.E.U8 desc[UR36][R8.64+0x1], R91 ;  /* 0x0000015b0800c986 */ /* 0x000fe2000c101124 */
[----:B------:R-:W-:Y:S01]  /*6c70*/  ISETP.LT.OR P4, PT, R3, 0xa, !P0 ;  /* 0x0000000a0300780c */ /* 0x000fe20004781670 */
[----:B------:R-:W-:-:S04]  /*6c80*/  @!P3 IMAD R15, R92, R153, RZ ;  /* 0x000000995c0fb224 */ /* 0x000fc800078e02ff */
[-C--:B------:R-:W-:Y:S01]  /*6c90*/  @!P5 IMAD R93, R93, R153.reuse, RZ ;  /* 0x000000995d5dd224 */ /* 0x080fe200078e02ff */
[----:B------:R3:W-:Y:S01]  /*6ca0*/  @!P3 STG.E.U8 desc[UR36][R158.64+0x8], R15 ;  /* 0x0000080f9e00b986 */ /* 0x0007e2000c101124 */
[C---:B------:R-:W-:Y:S02]  /*6cb0*/  ISETP.LT.OR P3, PT, R3.reuse, 0x11, !P2 ;  /* 0x000000110300780c */ /* 0x040fe40005761670 */
[-C--:B0-----:R-:W-:Y:S01]  /*6cc0*/  @!P1 IMAD R5, R94, R153.reuse, RZ ;  /* 0x000000995e059224 */ /* 0x081fe200078e02ff */
[----:B------:R-:W-:Y:S01]  /*6cd0*/  @!P5 STG.E.U8 desc[UR36][R158.64+0x9], R93 ;  /* 0x0000095d9e00d986 */ /* 0x000fe2000c101124 */
[----:B------:R-:W-:Y:S02]  /*6ce0*/  ISETP.LT.OR P5, PT, R3, 0x12, !P2 ;  /* 0x000000120300780c */ /* 0x000fe400057a1670 */
[----:B------:R-:W-:Y:S01]  /*6cf0*/  @!P4 IMAD R95, R95, R153, RZ ;  /* 0x000000995f5fc224 */ /* 0x000fe200078e02ff */
[----:B------:R0:W-:Y:S01]  /*6d00*/  @!P1 STG.E.U8 desc[UR36][R8.64+0x8], R5 ;  /* 0x0000080508009986 */ /* 0x0001e2000c101124 */
[----:B------:R-:W-:-:S03]  /*6d10*/  ISETP.LT.OR P1, PT, R3, 0x11, !P0 ;  /* 0x000000110300780c */ /* 0x000fc60004721670 */
[----:B------:R-:W-:Y:S01]  /*6d20*/  @!P4 STG.E.U8 desc[UR36][R8.64+0x9], R95 ;  /* 0x0000095f0800c986 */ /* 0x000fe2000c101124 */
[----:B------:R-:W-:Y:S01]  /*6d30*/  ISETP.LT.OR P4, PT, R3, 0x12, !P0 ;  /* 0x000000120300780c */ /* 0x000fe20004781670 */
[----:B-1----:R-:W-:-:S04]  /*6d40*/  @!P3 IMAD R13, R96, R153, RZ ;  /* 0x00000099600db224 */ /* 0x002fc800078e02ff */
[-C--:B------:R-:W-:Y:S01]  /*6d50*/  @!P5 IMAD R97, R97, R153.reuse, RZ ;  /* 0x000000996161d224 */ /* 0x080fe200078e02ff */
[----:B------:R1:W-:Y:S01]  /*6d60*/  @!P3 STG.E.U8 desc[UR36][R158.64+0x10], R13 ;  /* 0x0000100d9e00b986 */ /* 0x0003e2000c101124 */
[C---:B------:R-:W-:Y:S02]  /*6d70*/  ISETP.LT.OR P3, PT, R3.reuse, 0x19, !P2 ;  /* 0x000000190300780c */ /* 0x040fe40005761670 */
[-C--:B---3--:R-:W-:Y:S01]  /*6d80*/  @!P1 IMAD R15, R98, R153.reuse, RZ ;  /* 0x00000099620f9224 */ /* 0x088fe200078e02ff */
[----:B------:R-:W-:Y:S01]  /*6d90*/  @!P5 STG.E.U8 desc[UR36][R158.64+0x11], R97 ;  /* 0x000011619e00d986 */ /* 0x000fe2000c101124 */
[----:B------:R-:W-:Y:S02]  /*6da0*/  ISETP.LT.OR P5, PT, R3, 0x1a, !P2 ;  /* 0x0000001a0300780c */ /* 0x000fe400057a1670 */
[----:B------:R-:W-:Y:S01]  /*6db0*/  @!P4 IMAD R99, R99, R153, RZ ;  /* 0x000000996363c224 */ /* 0x000fe200078e02ff */
[----:B------:R3:W-:Y:S01]  /*6dc0*/  @!P1 STG.E.U8 desc[UR36][R8.64+0x10], R15 ;  /* 0x0000100f08009986 */ /* 0x0007e2000c101124 */
[----:B------:R-:W-:-:S03]  /*6dd0*/  ISETP.LT.OR P1, PT, R3, 0x19, !P0 ;  /* 0x000000190300780c */ /* 0x000fc60004721670 */
[----:B------:R-:W-:Y:S01]  /*6de0*/  @!P4 STG.E.U8 desc[UR36][R8.64+0x11], R99 ;  /* 0x000011630800c986 */ /* 0x000fe2000c101124 */
[----:B------:R-:W-:Y:S01]  /*6df0*/  ISETP.LT.OR P4, PT, R3, 0x1a, !P0 ;  /* 0x0000001a0300780c */ /* 0x000fe20004781670 */
[----:B0-----:R-:W-:-:S04]  /*6e00*/  @!P3 IMAD R5, R100, R153, RZ ;  /* 0x000000996405b224 */ /* 0x001fc800078e02ff */
[-C--:B------:R-:W-:Y:S01]  /*6e10*/  @!P5 IMAD R101, R101, R153.reuse, RZ ;  /* 0x000000996565d224 */ /* 0x080fe200078e02ff */
[----:B------:R0:W-:Y:S01]  /*6e20*/  @!P3 STG.E.U8 desc[UR36][R158.64+0x18], R5 ;  /* 0x000018059e00b986 */ /* 0x0001e2000c101124 */
[C---:B------:R-:W-:Y:S02]  /*6e30*/  ISETP.LT.OR P3, PT, R3.reuse, 0x21, !P2 ;  /* 0x000000210300780c */ /* 0x040fe40005761670 */
[-C--:B-1----:R-:W-:Y:S01]  /*6e40*/  @!P1 IMAD R13, R102, R153.reuse, RZ ;  /* 0x00000099660d9224 */ /* 0x082fe200078e02ff */
[----:B------:R-:W-:Y:S01]  /*6e50*/  @!P5 STG.E.U8 desc[UR36][R158.64+0x19], R101 ;  /* 0x000019659e00d986 */ /* 0x000fe2000c101124 */
[----:B------:R-:W-:Y:S02]  /*6e60*/  ISETP.LT.OR P5, PT, R3, 0x22, !P2 ;  /* 0x000000220300780c */ /* 0x000fe400057a1670 */
[----:B------:R-:W-:Y:S01]  /*6e70*/  @!P4 IMAD R103, R103, R153, RZ ;  /* 0x000000996767c224 */ /* 0x000fe200078e02ff */
[----:B------:R1:W-:Y:S01]  /*6e80*/  @!P1 STG.E.U8 desc[UR36][R8.64+0x18], R13 ;  /* 0x0000180d08009986 */ /* 0x0003e2000c101124 */
[----:B------:R-:W-:-:S03]  /*6e90*/  ISETP.LT.OR P1, PT, R3, 0x21, !P0 ;  /* 0x000000210300780c */ /* 0x000fc60004721670 */
[----:B------:R-:W-:Y:S01]  /*6ea0*/  @!P4 STG.E.U8 desc[UR36][R8.64+0x19], R103 ;  /* 0x000019670800c986 */ /* 0x000fe2000c101124 */
[----:B------:R-:W-:Y:S01]  /*6eb0*/  ISETP.LT.OR P4, PT, R3, 0x22, !P0 ;  /* 0x000000220300780c */ /* 0x000fe20004781670 */
[----:B---3--:R-:W-:-:S04]  /*6ec0*/  @!P3 IMAD R15, R104, R153, RZ ;  /* 0x00000099680fb224 */ /* 0x008fc800078e02ff */
        /* <DEDUP_REMOVED lines=128> */
[----:B------:R-:W-:-:S02]  /*76d0*/  ISETP.GE.AND P1, PT, R0, 0x81, PT ;  /* 0x000000810000780c */ /* 0x000fc40003f26270 */
[C---:B------:R-:W-:Y:S01]  /*76e0*/  ISETP.LT.OR P5, PT, R3.reuse, 0x79, !P0 ;  /* 0x000000790300780c */ /* 0x040fe200047a1670 */
[----:B------:R-:W-:Y:S01]  /*76f0*/  @!P4 STG.E.U8 desc[UR36][R8.64+0x71], R147 ;  /* 0x000071930800c986 */ /* 0x000fe2000c101124 */
[C---:B------:R-:W-:Y:S01]  /*7700*/  ISETP.LT.OR P0, PT, R3.reuse, 0x7a, !P0 ;  /* 0x0000007a0300780c */ /* 0x040fe20004701670 */
[----:B0-----:R-:W-:Y:S01]  /*7710*/  @!P3 IMAD R5, R148, R153, RZ ;  /* 0x000000999405b224 */ /* 0x001fe200078e02ff */
[----:B------:R-:W-:-:S03]  /*7720*/  ISETP.LT.OR P4, PT, R3, 0x1, !P1 ;  /* 0x000000010300780c */ /* 0x000fc60004f81670 */
[----:B------:R-:W-:Y:S01]  /*7730*/  @!P2 IMAD R149, R149, R153, RZ ;  /* 0x000000999595a224 */ /* 0x000fe200078e02ff */
[----:B------:R0:W-:Y:S01]  /*7740*/  @!P3 STG.E.U8 desc[UR36][R158.64+0x78], R5 ;  /* 0x000078059e00b986 */ /* 0x0001e2000c101124 */
[----:B------:R-:W-:-:S03]  /*7750*/  ISETP.LT.OR P3, PT, R3, 0x2, !P1 ;  /* 0x000000020300780c */ /* 0x000fc60004f61670 */
[----:B------:R-:W-:Y:S01]  /*7760*/  @!P2 STG.E.U8 desc[UR36][R158.64+0x79], R149 ;  /* 0x000079959e00a986 */ /* 0x000fe2000c101124 */
[-C--:B-1----:R-:W-:Y:S01]  /*7770*/  @!P5 IMAD R13, R150, R153.reuse, RZ ;  /* 0x00000099960dd224 */ /* 0x082fe200078e02ff */
[----:B------:R-:W-:Y:S01]  /*7780*/  ISETP.GE.AND P2, PT, R0, 0x89, PT ;  /* 0x000000890000780c */ /* 0x000fe20003f46270 */
[-C--:B------:R-:W-:Y:S02]  /*7790*/  @!P0 IMAD R151, R151, R153.reuse, RZ ;  /* 0x0000009997978224 */ /* 0x080fe400078e02ff */
[----:B---3--:R-:W-:Y:S01]  /*77a0*/  @!P4 IMAD R15, R24, R153, RZ ;  /* 0x00000099180fc224 */ /* 0x008fe200078e02ff */
[----:B------:R1:W-:Y:S01]  /*77b0*/  @!P5 STG.E.U8 desc[UR36][R8.64+0x78], R13 ;  /* 0x0000780d0800d986 */ /* 0x0003e2000c101124 */
[----:B------:R-:W-:-:S03]  /*77c0*/  ISETP.LT.OR P5, PT, R3, 0x1, !P2 ;  /* 0x000000010300780c */ /* 0x000fc600057a1670 */
[----:B------:R-:W-:Y:S01]  /*77d0*/  @!P3 IMAD R25, R25, R153, RZ ;  /* 0x000000991919b224 */ /* 0x000fe200078e02ff */
[----:B------:R-:W-:Y:S01]  /*77e0*/  @!P0 STG.E.U8 desc[UR36][R8.64+0x79], R151 ;  /* 0x0000799708008986 */ /* 0x000fe2000c101124 */
[----:B------:R-:W-:-:S03]  /*77f0*/  ISETP.LT.OR P0, PT, R3, 0x2, !P2 ;  /* 0x000000020300780c */ /* 0x000fc60005701670 */
[----:B------:R-:W-:Y:S01]  /*7800*/  @!P4 STG.E.U8 desc[UR36][R6.64], R15 ;  /* 0x0000000f0600c986 */ /* 0x000fe2000c101124 */
        /* <DEDUP_REMOVED lines=19> */
[-C--:B------:R-:W-:Y:S01]  /*7940*/  @!P4 IMAD R9, R32, R153.reuse, RZ ;  /* 0x000000992009c224 */ /* 0x080fe200078e02ff */
        /* <DEDUP_REMOVED lines=127> */
[----:B-1----:R-:W-:-:S04]  /*8140*/  @!P5 IMAD R13, R74, R153, RZ ;  /* 0x000000994a0dd224 */ /* 0x002fc800078e02ff */
        /* <DEDUP_REMOVED lines=12> */
[----:B------:R-:W-:-:S04]  /*8210*/  @!P0 IMAD R9, R78, R153, RZ ;  /* 0x000000994e098224 */ /* 0x000fc800078e02ff */
[-C--:B------:R-:W-:Y:S01]  /*8220*/  @!P4 IMAD R79, R79, R153.reuse, RZ ;  /* 0x000000994f4fc224 */ /* 0x080fe200078e02ff */
[----:B------:R1:W-:Y:S01]  /*8230*/  @!P0 STG.E.U8 desc[UR36][R10.64+0x68], R9 ;  /* 0x000068090a008986 */ /* 0x0003e2000c101124 */
[----:B------:R-:W-:Y:S02]  /*8240*/  ISETP.LT.OR P0, PT, R3, 0x71, !P2 ;  /* 0x000000710300780c */ /* 0x000fe40005701670 */
[----:B------:R-:W-:Y:S01]  /*8250*/  @!P3 IMAD R81, R81, R153, RZ ;  /* 0x000000995151b224 */ /* 0x000fe200078e02ff */
[----:B------:R3:W-:Y:S01]  /*8260*/  @!P4 STG.E.U8 desc[UR36][R10.64+0x69], R79 ;  /* 0x0000694f0a00c986 */ /* 0x0007e2000c101124 */
[----:B------:R-:W-:-:S03]  /*8270*/  ISETP.LT.OR P4, PT, R3, 0x72, !P2 ;  /* 0x000000720300780c */ /* 0x000fc60005781670 */
[----:B------:R3:W-:Y:S01]  /*8280*/  @!P3 STG.E.U8 desc[UR36][R6.64+0x71], R81 ;  /* 0x000071510600b986 */ /* 0x0007e2000c101124 */
[C---:B------:R-:W-:Y:S02]  /*8290*/  ISETP.LT.OR P3, PT, R3.reuse, 0x79, !P1 ;  /* 0x000000790300780c */ /* 0x040fe40004f61670 */
[C---:B------:R-:W-:Y:S01]  /*82a0*/  ISETP.LT.OR P1, PT, R3.reuse, 0x7a, !P1 ;  /* 0x0000007a0300780c */ /* 0x040fe20004f21670 */
[----:B------:R3:W-:Y:S01]  /*82b0*/  @!P5 STG.E.U8 desc[UR36][R6.64+0x70], R13 ;  /* 0x0000700d0600d986 */ /* 0x0007e2000c101124 */
[C---:B------:R-:W-:Y:S02]  /*82c0*/  ISETP.LT.OR P5, PT, R3.reuse, 0x79, !P2 ;  /* 0x000000790300780c */ /* 0x040fe400057a1670 */
[----:B------:R-:W-:Y:S01]  /*82d0*/  ISETP.LT.OR P2, PT, R3, 0x7a, !P2 ;  /* 0x0000007a0300780c */ /* 0x000fe20005741670 */
[-C--:B------:R-:W-:Y:S02]  /*82e0*/  @!P0 IMAD R3, R82, R153.reuse, RZ ;  /* 0x0000009952038224 */ /* 0x080fe400078e02ff */
[----:B------:R-:W-:-:S03]  /*82f0*/  @!P4 IMAD R83, R83, R153, RZ ;  /* 0x000000995353c224 */ /* 0x000fc600078e02ff */
[----:B------:R3:W-:Y:S01]  /*8300*/  @!P0 STG.E.U8 desc[UR36][R10.64+0x70], R3 ;  /* 0x000070030a008986 */ /* 0x0007e2000c101124 */
[-C--:B0-----:R-:W-:Y:S02]  /*8310*/  @!P3 IMAD R5, R84, R153.reuse, RZ ;  /* 0x000000995405b224 */ /* 0x081fe400078e02ff */
[-C--:B------:R-:W-:Y:S01]  /*8320*/  @!P1 IMAD R85, R85, R153.reuse, RZ ;  /* 0x0000009955559224 */ /* 0x080fe200078e02ff */
[----:B------:R3:W-:Y:S01]  /*8330*/  @!P4 STG.E.U8 desc[UR36][R10.64+0x71], R83 ;  /* 0x000071530a00c986 */ /* 0x0007e2000c101124 */
[-C--:B-1----:R-:W-:Y:S02]  /*8340*/  @!P5 IMAD R9, R86, R153.reuse, RZ ;  /* 0x000000995609d224 */ /* 0x082fe400078e02ff */
[----:B------:R-:W-:Y:S01]  /*8350*/  @!P2 IMAD R87, R87, R153, RZ ;  /* 0x000000995757a224 */ /* 0x000fe200078e02ff */
[----:B------:R3:W-:Y:S04]  /*8360*/  @!P3 STG.E.U8 desc[UR36][R6.64+0x78], R5 ;  /* 0x000078050600b986 */ /* 0x0007e8000c101124 */
[----:B------:R3:W-:Y:S04]  /*8370*/  @!P1 STG.E.U8 desc[UR36][R6.64+0x79], R85 ;  /* 0x0000795506009986 */ /* 0x0007e8000c101124 */
[----:B------:R3:W-:Y:S04]  /*8380*/  @!P5 STG.E.U8 desc[UR36][R10.64+0x78], R9 ;  /* 0x000078090a00d986 */ /* 0x0007e8000c101124 */
[----:B------:R3:W-:Y:S02]  /*8390*/  @!P2 STG.E.U8 desc[UR36][R10.64+0x79], R87 ;  /* 0x000079570a00a986 */ /* 0x0007e4000c101124 */
.L_x_286:
[----:B------:R-:W-:Y:S05]  /*83a0*/  BSYNC B0 ;  /* 0x0000000000007941 */ /* 0x000fea0003800000 */
.L_x_28:
[----:B------:R-:W-:Y:S01]  /*83b0*/  ULDC UR4, c[0x0][0xc] ;  /* 0x0000030000047ab9 */ /* 0x000fe20000000800 */
[----:B------:R-:W-:Y:S01]  /*83c0*/  ULDC UR5, c[0x0][0x10] ;  /* 0x0000040000057ab9 */ /* 0x000fe20000000800 */
[----:B---3--:R-:W3:Y:S01]  /*83d0*/  LDC R3, c[0x0][0x14] ;  /* 0x00000500ff037b82 */ /* 0x008ee20000000800 */
[----:B------:R-:W-:Y:S01]  /*83e0*/  UIMAD.WIDE.U32 UR4, UR4, UR5, URZ ;  /* 0x00000005040472a5 */ /* 0x000fe2000f8e003f */
[----:B------:R-:W-:Y:S01]  /*83f0*/  PRMT R0, RZ, 0x7610, R0 ;  /* 0x00007610ff007816 */ /* 0x000fe20000000000 */
[----:B------:R-:W-:Y:S02]  /*8400*/  IMAD.MOV.U32 R23, RZ, RZ, -0x1 ;  /* 0xffffffffff177424 */ /* 0x000fe400078e00ff */
[----:B------:R-:W-:Y:S02]  /*8410*/  IMAD.MOV.U32 R22, RZ, RZ, -0x1 ;  /* 0xffffffffff167424 */ /* 0x000fe400078e00ff */
[----:B---3--:R-:W-:-:S04]  /*8420*/  IMAD.WIDE.U32 R16, R3, UR4, R16 ;  /* 0x0000000403107c25 */ /* 0x008fc8000f8e0010 */
[----:B------:R-:W-:Y:S01]  /*8430*/  IMAD R3, R3, UR5, RZ ;  /* 0x0000000503037c24 */ /* 0x000fe2000f8e02ff */
[----:B------:R-:W-:Y:S02]  /*8440*/  ULDC.64 UR4, c[0x0][0x650] ;  /* 0x0001940000047ab9 */ /* 0x000fe40000000a00 */
[----:B------:R-:W-:Y:S01]  /*8450*/  ISETP.GE.U32.AND P0, PT, R16, UR4, PT ;  /* 0x0000000410007c0c */ /* 0x000fe2000bf06070 */
[----:B------:R-:W-:-:S05]  /*8460*/  IMAD.IADD R17, R17, 0x1, R3 ;  /* 0x0000000111117824 */ /* 0x000fca00078e0203 */
[----:B------:R-:W-:-:S13]  /*8470*/  ISETP.GE.U32.AND.EX P0, PT, R17, UR5, PT, P0 ;  /* 0x0000000511007c0c */ /* 0x000fda000bf06100 */
[----:B------:R-:W-:Y:S05]  /*8480*/  @P0 BRA `(.L_x_287) ;  /* 0x0000000400640947 */ /* 0x000fea0003800000 */
[----:B------:R-:W3:Y:S01]  /*8490*/  S2R R12, SR_CTAID.X ;  /* 0x00000000000c7919 */ /* 0x000ee20000002500 */
[----:B0-----:R-:W0:Y:S01]  /*84a0*/  LDC.64 R10, c[0x0][0x628] ;  /* 0x00018a00ff0a7b82 */ /* 0x001e220000000a00 */
[----:B------:R-:W-:Y:S01]  /*84b0*/  ULDC UR4, c[0x0][0x150] ;  /* 0x0000540000047ab9 */ /* 0x000fe20000000800 */
[----:B------:R-:W-:Y:S01]  /*84c0*/  IMAD.MOV.U32 R8, RZ, RZ, R16 ;  /* 0x000000ffff087224 */ /* 0x000fe200078e0010 */
[----:B------:R-:W0:Y:S01]  /*84d0*/  S2R R23, SR_CTAID.Y ;  /* 0x0000000000177919 */ /* 0x000e220000002600 */
[----:B------:R-:W-:-:S04]  /*84e0*/  IMAD.MOV.U32 R9, RZ, RZ, R17 ;  /* 0x000000ffff097224 */ /* 0x000fc800078e0011 */
[----:B------:R-:W1:Y:S08]  /*84f0*/  LDC R21, c[0x0][0x144] ;  /* 0x00005100ff157b82 */ /* 0x000e700000000800 */
[----:B------:R-:W1:Y:S08]  /*8500*/  LDC R0, c[0x0][0x630] ;  /* 0x00018c00ff007b82 */ /* 0x000e700000000800 */
[----:B------:R-:W1:Y:S01]  /*8510*/  LDC.64 R14, c[0x0][0x620] ;  /* 0x00018800ff0e7b82 */ /* 0x000e620000000a00 */
[----:B0-----:R-:W-:-:S04]  /*8520*/  ISETP.NE.U32.AND P0, PT, R10, RZ, PT ;  /* 0x000000ff0a00720c */ /* 0x001fc80003f05070 */
[----:B------:R-:W-:Y:S02]  /*8530*/  ISETP.NE.AND.EX P0, PT, R11, RZ, PT, P0 ;  /* 0x000000ff0b00720c */ /* 0x000fe40003f05300 */
[----:B---3--:R-:W-:-:S05]  /*8540*/  I2FP.F32.U32 R3, R12 ;  /* 0x0000000c00037245 */ /* 0x008fca0000201000 */
[----:B------:R-:W-:-:S04]  /*8550*/  FMUL R3, R3, UR4 ;  /* 0x0000000403037c20 */ /* 0x000fc80008400000 */
[----:B------:R0:W3:Y:S02]  /*8560*/  F2I.U32.TRUNC.NTZ R20, R3 ;  /* 0x0000000300147305 */ /* 0x0000e4000020f000 */
[----:B------:R-:W-:Y:S05]  /*8570*/  @!P0 BRA `(.L_x_288) ;  /* 0x0000000000288947 */ /* 0x000fea0003800000 */
[----:B0-----:R-:W0:Y:S02]  /*8580*/  LDC R3, c[0x0][0x634] ;  /* 0x00018d00ff037b82 */ /* 0x001e240000000800 */
[----:B0-----:R-:W-:-:S05]  /*8590*/  IADD3 R3, P0, R16, R3, RZ ;  /* 0x0000000310037210 */ /* 0x001fca0007f1e0ff */
[----:B------:R-:W-:-:S04]  /*85a0*/  IMAD.X R13, RZ, RZ, R17, P0 ;  /* 0x000000ffff0d7224 */ /* 0x000fc800000e0611 */
[----:B------:R-:W-:-:S04]  /*85b0*/  IMAD.WIDE.U32 R4, R13, R10, RZ ;  /* 0x0000000a0d047225 */ /* 0x000fc800078e00ff */
[----:B-1----:R-:W-:-:S04]  /*85c0*/  IMAD.WIDE.U32 R6, P0, R3, R11, R4 ;  /* 0x0000000b03067225 */ /* 0x002fc80007800004 */
[----:B------:R-:W-:-:S04]  /*85d0*/  IMAD.WIDE.U32 R4, R3, R10, RZ ;  /* 0x0000000a03047225 */ /* 0x000fc800078e00ff */
[----:B------:R-:W-:Y:S01]  /*85e0*/  IMAD.X R9, RZ, RZ, RZ, P0 ;  /* 0x000000ffff097224 */ /* 0x000fe200000e06ff */
[----:B------:R-:W-:Y:S01]  /*85f0*/  IADD3 RZ, P0, R5, R6, RZ ;  /* 0x0000000605ff7210 */ /* 0x000fe20007f1e0ff */
[----:B------:R-:W-:-:S04]  /*8600*/  IMAD.MOV.U32 R8, RZ, RZ, R7 ;  /* 0x000000ffff087224 */ /* 0x000fc800078e0007 */
[----:B------:R-:W-:-:S08]  /*8610*/  IMAD.WIDE.U32.X R8, R13, R11, R8, P0 ;  /* 0x0000000b0d087225 */ /* 0x000fd000000e0408 */
.L_x_288:
[----:B------:R-:W2:Y:S01]  /*8620*/  LDC.64 R26, c[0x0][0x640] ;  /* 0x00019000ff1a7b82 */ /* 0x000ea20000000a00 */
[-CC-:B-1----:R-:W-:Y:S01]  /*8630*/  SHF.R.U64 R22, R8, R0.reuse, R9.reuse ;  /* 0x0000000008167219 */ /* 0x182fe20000001209 */
[----:B---3--:R-:W-:Y:S01]  /*8640*/  IMAD.MOV R20, RZ, RZ, -R20 ;  /* 0x000000ffff147224 */ /* 0x008fe200078e0a14 */
[----:B------:R-:W-:Y:S01]  /*8650*/  SHF.R.U32.HI R0, RZ, R0, R9 ;  /* 0x00000000ff007219 */ /* 0x000fe20000011609 */
[----:B------:R-:W-:Y:S01]  /*8660*/  ULDC UR4, c[0x0][0x154] ;  /* 0x0000550000047ab9 */ /* 0x000fe20000000800 */
[----:B0-----:R-:W-:Y:S01]  /*8670*/  IADD3 R3, P0, RZ, -R22, RZ ;  /* 0x80000016ff037210 */ /* 0x001fe20007f1e0ff */
[----:B------:R-:W-:Y:S02]  /*8680*/  IMAD R21, R21, R20, R12 ;  /* 0x0000001415157224 */ /* 0x000fe400078e020c */
[----:B------:R-:W0:Y:S01]  /*8690*/  LDC R6, c[0x0][0x618] ;  /* 0x00018600ff067b82 */ /* 0x000e220000000800 */
[----:B------:R-:W-:Y:S02]  /*86a0*/  IMAD.MOV.U32 R7, RZ, RZ, 0x1 ;  /* 0x00000001ff077424 */ /* 0x000fe400078e00ff */
[----:B------:R-:W-:-:S04]  /*86b0*/  IMAD.X R5, RZ, RZ, ~R0, P0 ;  /* 0x000000ffff057224 */ /* 0x000fc800000e0e00 */
[-C--:B------:R-:W-:Y:S01]  /*86c0*/  IMAD R0, R5, R14.reuse, RZ ;  /* 0x0000000e05007224 */ /* 0x080fe200078e02ff */
[----:B------:R-:W1:Y:S01]  /*86d0*/  LDC R8, c[0x0][0x608] ;  /* 0x00018200ff087b82 */ /* 0x000e620000000800 */
[----:B------:R-:W-:-:S04]  /*86e0*/  IMAD.WIDE.U32 R4, R3, R14, R16 ;  /* 0x0000000e03047225 */ /* 0x000fc800078e0010 */
[----:B------:R-:W-:Y:S01]  /*86f0*/  IMAD R3, R3, R15, R0 ;  /* 0x0000000f03037224 */ /* 0x000fe200078e0200 */
[----:B------:R-:W-:Y:S02]  /*8700*/  I2FP.F32.U32 R0, R23 ;  /* 0x0000001700007245 */ /* 0x000fe40000201000 */
[----:B------:R-:W3:Y:S01]  /*8710*/  LDC R24, c[0x0][0x658] ;  /* 0x00019600ff187b82 */ /* 0x000ee20000000800 */
[----:B------:R-:W-:Y:S01]  /*8720*/  IMAD.IADD R3, R5, 0x1, R3 ;  /* 0x0000000105037824 */ /* 0x000fe200078e0203 */
[----:B--2---:R-:W-:Y:S01]  /*8730*/  ISETP.NE.U32.AND P0, PT, R26, RZ, PT ;  /* 0x000000ff1a00720c */ /* 0x004fe20003f05070 */
[----:B------:R-:W-:Y:S01]  /*8740*/  FMUL R0, R0, UR4 ;  /* 0x0000000400007c20 */ /* 0x000fe20008400000 */
[----:B------:R-:W-:Y:S02]  /*8750*/  IMAD.MOV.U32 R5, RZ, RZ, -0x1 ;  /* 0xffffffffff057424 */ /* 0x000fe400078e00ff */
[----:B------:R-:W-:Y:S01]  /*8760*/  ISETP.NE.AND.EX P0, PT, R27, RZ, PT, P0 ;  /* 0x000000ff1b00720c */ /* 0x000fe20003f05300 */
[----:B------:R2:W2:Y:S01]  /*8770*/  F2I.U32.TRUNC.NTZ R13, R0 ;  /* 0x00000000000d7305 */ /* 0x0004a2000020f000 */
[----:B------:R-:W2:Y:S01]  /*8780*/  LDC R20, c[0x0][0x148] ;  /* 0x00005200ff147b82 */ /* 0x000ea20000000800 */
[----:B0-----:R-:W-:-:S02]  /*8790*/  SHF.R.U64 R12, R4, R6, R3 ;  /* 0x00000006040c7219 */ /* 0x001fc40000001203 */
[----:B------:R-:W-:-:S05]  /*87a0*/  SHF.R.U32.HI R3, RZ, R6, R3 ;  /* 0x00000006ff037219 */ /* 0x000fca0000011603 */
[----:B------:R-:W0:Y:S01]  /*87b0*/  LDC R15, c[0x0][0x600] ;  /* 0x00018000ff0f7b82 */ /* 0x000e220000000800 */
[-CC-:B-1----:R-:W-:Y:S02]  /*87c0*/  SHF.R.U64 R10, R12, R8.reuse, R3.reuse ;  /* 0x000000080c0a7219 */ /* 0x182fe40000001203 */
[----:B------:R-:W-:-:S05]  /*87d0*/  SHF.R.U32.HI R3, RZ, R8, R3 ;  /* 0x00000008ff037219 */ /* 0x000fca0000011603 */
[----:B------:R-:W1:Y:S01]  /*87e0*/  LDC R28, c[0x0][0x648] ;  /* 0x00019200ff1c7b82 */ /* 0x000e620000000800 */
[-C--:B---3--:R-:W-:Y:S02]  /*87f0*/  SHF.L.U32 R4, R5, R24.reuse, RZ ;  /* 0x0000001805047219 */ /* 0x088fe400000006ff */
[--C-:B------:R-:W-:Y:S02]  /*8800*/  SHF.R.U64 R14, R10, R24, R3.reuse ;  /* 0x000000180a0e7219 */ /* 0x100fe40000001203 */
[----:B------:R-:W-:Y:S02]  /*8810*/  LOP3.LUT R25, RZ, R4, RZ, 0x33, !PT ;  /* 0x00000004ff197212 */ /* 0x000fe400078e33ff */
[-C--:B------:R-:W-:Y:S01]  /*8820*/  SHF.R.U32.HI R5, RZ, R24.reuse, R3 ;  /* 0x00000018ff057219 */ /* 0x080fe20000011603 */
[----:B------:R-:W3:Y:S01]  /*8830*/  LDC R29, c[0x0][0x638] ;  /* 0x00018e00ff1d7b82 */ /* 0x000ee20000000800 */
[----:B------:R-:W-:Y:S01]  /*8840*/  SHF.L.U32 R152, R7, R24, RZ ;  /* 0x0000001807987219 */ /* 0x000fe200000006ff */
[----:B------:R-:W-:-:S06]  /*8850*/  IMAD.MOV.U32 R4, RZ, RZ, R14 ;  /* 0x000000ffff047224 */ /* 0x000fcc00078e000e */
[----:B------:R-:W0:Y:S01]  /*8860*/  LDC R30, c[0x0][0x610] ;  /* 0x00018400ff1e7b82 */ /* 0x000e220000000800 */
[----:B------:R-:W-:Y:S05]  /*8870*/  @!P0 BRA `(.L_x_289) ;  /* 0x0000000000288947 */ /* 0x000fea0003800000 */
[----:B------:R-:W4:Y:S02]  /*8880*/  LDC R3, c[0x0][0x64c] ;  /* 0x00019300ff037b82 */ /* 0x000f240000000800 */
[----:B----4-:R-:W-:-:S05]  /*8890*/  IADD3 R3, P0, R14, R3, RZ ;  /* 0x000000030e037210 */ /* 0x010fca0007f1e0ff */
        /* <DEDUP_REMOVED lines=8> */
.L_x_289:
[----:B------:R-:W-:Y:S01]  /*8920*/  ISETP.NE.AND P0, PT, R2, 0x1, PT ;  /* 0x000000010200780c */ /* 0x000fe20003f05270 */
[----:B0-----:R-:W-:Y:S01]  /*8930*/  VIADD R7, R15, 0xffffffff ;  /* 0xffffffff0f077836 */ /* 0x001fe20000000000 */
[----:B-12---:R-:W-:Y:S01]  /*8940*/  SHF.R.U64 R0, R4, R28, R5 ;  /* 0x0000001c04007219 */ /* 0x006fe20000001205 */
[----:B------:R-:W-:Y:S01]  /*8950*/  IMAD.MOV R13, RZ, RZ, -R13 ;  /* 0x000000ffff0d7224 */ /* 0x000fe200078e0a0d */
[----:B------:R-:W-:Y:S01]  /*8960*/  LOP3.LUT R5, R10, R25, RZ, 0xc0, !PT ;  /* 0x000000190a057212 */ /* 0x000fe200078ec0ff */
[----:B------:R-:W-:Y:S02]  /*8970*/  IMAD.MOV.U32 R4, RZ, RZ, 0x1 ;  /* 0x00000001ff047424 */ /* 0x000fe400078e00ff */
[----:B------:R-:W-:Y:S02]  /*8980*/  IMAD.MOV R3, RZ, RZ, -R0 ;  /* 0x000000ffff037224 */ /* 0x000fe400078e0a00 */
[----:B------:R-:W-:Y:S01]  /*8990*/  IMAD R152, R152, R0, R5 ;  /* 0x0000000098987224 */ /* 0x000fe200078e0205 */
[----:B------:R-:W-:Y:S01]  /*89a0*/  LOP3.LUT R5, R12, R7, RZ, 0xc0, !PT ;  /* 0x000000070c057212 */ /* 0x000fe200078ec0ff */
[----:B---3--:R-:W-:-:S02]  /*89b0*/  IMAD R0, R3, R29, R14 ;  /* 0x0000001d03007224 */ /* 0x008fc400078e020e */
[----:B------:R-:W-:Y:S02]  /*89c0*/  @P0 IMAD R21, R20, R13, R23 ;  /* 0x0000000d14150224 */ /* 0x000fe400078e0217 */
[----:B------:R-:W-:Y:S01]  /*89d0*/  IMAD R3, R0, R15, R5 ;  /* 0x0000000f00037224 */ /* 0x000fe200078e0205 */
[----:B------:R-:W-:Y:S01]  /*89e0*/  PRMT R0, R4, 0x7610, R0 ;  /* 0x0000761004007816 */ /* 0x000fe20000000000 */
[----:B------:R-:W-:-:S05]  /*89f0*/  IMAD R152, R152, R30, R21 ;  /* 0x0000001e98987224 */ /* 0x000fca00078e0215 */
[----:B------:R-:W-:Y:S02]  /*8a00*/  SEL R23, R3, R152, !P0 ;  /* 0x0000009803177207 */ /* 0x000fe40004000000 */
[----:B------:R-:W-:-:S07]  /*8a10*/  SEL R152, R152, R3, !P0 ;  /* 0x0000000398987207 */ /* 0x000fce0004000000 */
.L_x_287:
[----:B------:R-:W-:-:S13]  /*8a20*/  LOP3.LUT P0, RZ, R0, 0xff, RZ, 0xc0, !PT ;  /* 0x000000ff00ff7812 */ /* 0x000fda000780c0ff */
[----:B------:R-:W-:Y:S05]  /*8a30*/  @P0 BRA `(.L_x_290) ;  /* 0xffffff84003c0947 */ /* 0x000fea000383ffff */
[----:B------:R-:W-:Y:S05]  /*8a40*/  EXIT ;  /* 0x000000000000794d */ /* 0x000fea0003800000 */
.L_x_3:
[----:B0-----:R-:W-:Y:S01]  /*8a50*/  ULDC.64 UR4, c[0x0][0x650] ;  /* 0x0001940000047ab9 */ /* 0x001fe20000000a00 */
        /* <DEDUP_REMOVED lines=25> */
.L_x_292:
[--C-:B------:R-:W-:Y:S01]  /*8bf0*/  SHF.R.U64 R12, R10, R14, R11.reuse ;  /* 0x0000000e0a0c7219 */ /* 0x100fe2000000120b */
[----:B------:R-:W0:Y:S01]  /*8c00*/  LDC R22, c[0x0][0x618] ;  /* 0x00018600ff167b82 */ /* 0x000e220000000800 */
[----:B------:R-:W-:Y:S01]  /*8c10*/  I2FP.F32.U32 R6, R4 ;  /* 0x0000000400067245 */ /* 0x000fe20000201000 */
[----:B------:R-:W-:Y:S01]  /*8c20*/  ULDC UR4, c[0x0][0x150] ;  /* 0x0000540000047ab9 */ /* 0x000fe20000000800 */
[----:B------:R-:W-:Y:S02]  /*8c30*/  SHF.R.U32.HI R5, RZ, R14, R11 ;  /* 0x0000000eff057219 */ /* 0x000fe4000001160b */
[----:B------:R-:W-:Y:S01]  /*8c40*/  IADD3 R9, P0, RZ, -R12, RZ ;  /* 0x8000000cff097210 */ /* 0x000fe20007f1e0ff */
[----:B------:R-:W-:Y:S01]  /*8c50*/  FMUL R11, R6, UR4 ;  /* 0x00000004060b7c20 */ /* 0x000fe20008400000 */
[----:B------:R-:W-:Y:S01]  /*8c60*/  ULDC UR4, c[0x0][0x154] ;  /* 0x0000550000047ab9 */ /* 0x000fe20000000800 */
[----:B------:R-:W1:Y:S02]  /*8c70*/  LDC.64 R24, c[0x0][0x640] ;  /* 0x00019000ff187b82 */ /* 0x000e640000000a00 */
[----:B------:R-:W-:-:S02]  /*8c80*/  IMAD.X R5, RZ, RZ, ~R5, P0 ;  /* 0x000000ffff057224 */ /* 0x000fc400000e0e05 */
[----:B------:R-:W2:Y:S01]  /*8c90*/  F2I.U32.TRUNC.NTZ R11, R11 ;  /* 0x0000000b000b7305 */ /* 0x000ea2000020f000 */
[----:B------:R-:W-:-:S03]  /*8ca0*/  IMAD.WIDE.U32 R6, R9, R20, R16 ;  /* 0x0000001409067225 */ /* 0x000fc600078e0010 */
[----:B------:R-:W3:Y:S01]  /*8cb0*/  LDC R13, c[0x0][0x144] ;  /* 0x00005100ff0d7b82 */ /* 0x000ee20000000800 */
[----:B------:R-:W-:-:S04]  /*8cc0*/  IMAD R8, R5, R20, RZ ;  /* 0x0000001405087224 */ /* 0x000fc800078e02ff */
[----:B------:R-:W-:Y:S02]  /*8cd0*/  IMAD R5, R9, R21, R8 ;  /* 0x0000001509057224 */ /* 0x000fe400078e0208 */
[----:B------:R-:W-:Y:S01]  /*8ce0*/  IMAD.MOV.U32 R8, RZ, RZ, -0x1 ;  /* 0xffffffffff087424 */ /* 0x000fe200078e00ff */
[----:B------:R-:W4:Y:S01]  /*8cf0*/  LDC R14, c[0x0][0x608] ;  /* 0x00018200ff0e7b82 */ /* 0x000f220000000800 */
[----:B------:R-:W-:Y:S01]  /*8d00*/  IMAD.IADD R5, R7, 0x1, R5 ;  /* 0x0000000107057824 */ /* 0x000fe200078e0205 */
[----:B------:R-:W-:-:S04]  /*8d10*/  I2FP.F32.U32 R7, R3 ;  /* 0x0000000300077245 */ /* 0x000fc80000201000 */
[-C--:B0-----:R-:W-:Y:S01]  /*8d20*/  SHF.R.U64 R10, R6, R22.reuse, R5 ;  /* 0x00000016060a7219 */ /* 0x081fe20000001205 */
[----:B--2---:R-:W-:Y:S01]  /*8d30*/  IMAD.MOV R6, RZ, RZ, -R11 ;  /* 0x000000ffff067224 */ /* 0x004fe200078e0a0b */
[----:B------:R-:W0:Y:S01]  /*8d40*/  LDC R9, c[0x0][0x658] ;  /* 0x00019600ff097b82 */ /* 0x000e220000000800 */
[----:B-1----:R-:W-:Y:S01]  /*8d50*/  ISETP.NE.U32.AND P0, PT, R24, RZ, PT ;  /* 0x000000ff1800720c */ /* 0x002fe20003f05070 */
[----:B------:R-:W-:Y:S01]  /*8d60*/  FMUL R7, R7, UR4 ;  /* 0x0000000407077c20 */ /* 0x000fe20008400000 */
[----:B------:R-:W-:Y:S02]  /*8d70*/  SHF.R.U32.HI R5, RZ, R22, R5 ;  /* 0x00000016ff057219 */ /* 0x000fe40000011605 */
[----:B------:R-:W-:-:S03]  /*8d80*/  ISETP.NE.AND.EX P0, PT, R25, RZ, PT, P0 ;  /* 0x000000ff1900720c */ /* 0x000fc60003f05300 */
[----:B------:R-:W1:Y:S01]  /*8d90*/  LDC R20, c[0x0][0x148] ;  /* 0x00005200ff147b82 */ /* 0x000e620000000800 */
[----:B---3--:R-:W-:Y:S02]  /*8da0*/  IMAD R23, R13, R6, R4 ;  /* 0x000000060d177224 */ /* 0x008fe400078e0204 */
[----:B------:R-:W-:-:S05]  /*8db0*/  IMAD.MOV.U32 R6, RZ, RZ, 0x1 ;  /* 0x00000001ff067424 */ /* 0x000fca00078e00ff */
[----:B------:R-:W2:Y:S01]  /*8dc0*/  LDC R21, c[0x0][0x600] ;  /* 0x00018000ff157b82 */ /* 0x000ea20000000800 */
[-CC-:B----4-:R-:W-:Y:S02]  /*8dd0*/  SHF.R.U64 R13, R10, R14.reuse, R5.reuse ;  /* 0x0000000e0a0d7219 */ /* 0x190fe40000001205 */
[----:B------:R-:W-:Y:S02]  /*8de0*/  SHF.R.U32.HI R4, RZ, R14, R5 ;  /* 0x0000000eff047219 */ /* 0x000fe40000011605 */
[----:B------:R3:W4:Y:S03]  /*8df0*/  F2I.U32.TRUNC.NTZ R14, R7 ;  /* 0x00000007000e7305 */ /* 0x000726000020f000 */
[----:B------:R-:W1:Y:S01]  /*8e00*/  LDC R26, c[0x0][0x648] ;  /* 0x00019200ff1a7b82 */ /* 0x000e620000000800 */
[-C--:B0-----:R-:W-:Y:S02]  /*8e10*/  SHF.R.U64 R15, R13, R9.reuse, R4 ;  /* 0x000000090d0f7219 */ /* 0x081fe40000001204 */
[----:B------:R-:W-:-:S02]  /*8e20*/  SHF.L.U32 R8, R8, R9, RZ ;  /* 0x0000000908087219 */ /* 0x000fc400000006ff */
[-C--:B------:R-:W-:Y:S01]  /*8e30*/  SHF.R.U32.HI R5, RZ, R9.reuse, R4 ;  /* 0x00000009ff057219 */ /* 0x080fe20000011604 */
[----:B------:R-:W-:Y:S01]  /*8e40*/  IMAD.MOV.U32 R4, RZ, RZ, R15 ;  /* 0x000000ffff047224 */ /* 0x000fe200078e000f */
[----:B------:R-:W-:Y:S01]  /*8e50*/  SHF.L.U32 R22, R6, R9, RZ ;  /* 0x0000000906167219 */ /* 0x000fe200000006ff */
[----:B------:R-:W0:Y:S01]  /*8e60*/  LDC R27, c[0x0][0x638] ;  /* 0x00018e00ff1b7b82 */ /* 0x000e220000000800 */
[----:B------:R-:W-:-:S07]  /*8e70*/  LOP3.LUT R28, RZ, R8, RZ, 0x33, !PT ;  /* 0x00000008ff1c7212 */ /* 0x000fce00078e33ff */
        /* <DEDUP_REMOVED lines=12> */
.L_x_293:
[----:B------:R-:W-:Y:S01]  /*8f40*/  ISETP.NE.AND P0, PT, R2, 0x1, PT ;  /* 0x000000010200780c */ /* 0x000fe20003f05270 */
[----:B--2---:R-:W-:Y:S01]  /*8f50*/  VIADD R7, R21, 0xffffffff ;  /* 0xffffffff15077836 */ /* 0x004fe20000000000 */
[----:B-1----:R-:W-:Y:S01]  /*8f60*/  SHF.R.U64 R5, R4, R26, R5 ;  /* 0x0000001a04057219 */ /* 0x002fe20000001205 */
[----:B------:R-:W-:Y:S01]  /*8f70*/  IMAD.MOV R14, RZ, RZ, -R14 ;  /* 0x000000ffff0e7224 */ /* 0x000fe200078e0a0e */
[----:B------:R-:W-:Y:S01]  /*8f80*/  LOP3.LUT R4, R13, R28, RZ, 0xc0, !PT ;  /* 0x0000001c0d047212 */ /* 0x000fe200078ec0ff */
[----:B------:R-:W-:Y:S01]  /*8f90*/  IMAD.MOV.U32 R8, RZ, RZ, R12 ;  /* 0x000000ffff087224 */ /* 0x000fe200078e000c */
[----:B------:R-:W-:Y:S01]  /*8fa0*/  LOP3.LUT R10, R10, R7, RZ, 0xc0, !PT ;  /* 0x000000070a0a7212 */ /* 0x000fe200078ec0ff */
[----:B------:R-:W-:Y:S02]  /*8fb0*/  IMAD.MOV R6, RZ, RZ, -R5 ;  /* 0x000000ffff067224 */ /* 0x000fe400078e0a05 */
[----:B------:R-:W-:-:S04]  /*8fc0*/  IMAD R4, R22, R5, R4 ;  /* 0x0000000516047224 */ /* 0x000fc800078e0204 */
[----:B------:R-:W-:Y:S02]  /*8fd0*/  @P0 IMAD R23, R20, R14, R3 ;  /* 0x0000000e14170224 */ /* 0x000fe400078e0203 */
[----:B0-----:R-:W-:Y:S02]  /*8fe0*/  IMAD R3, R6, R27, R15 ;  /* 0x0000001b06037224 */ /* 0x001fe400078e020f */
[----:B------:R-:W-:Y:S02]  /*8ff0*/  IMAD R7, R4, R29, R23 ;  /* 0x0000001d04077224 */ /* 0x000fe400078e0217 */
[----:B------:R-:W-:Y:S02]  /*9000*/  IMAD R4, R3, R21, R10 ;  /* 0x0000001503047224 */ /* 0x000fe400078e020a */
[----:B------:R-:W-:-:S03]  /*9010*/  IMAD.MOV.U32 R6, RZ, RZ, 0x1 ;  /* 0x00000001ff067424 */ /* 0x000fc600078e00ff */
[----:B------:R-:W-:Y:S02]  /*9020*/  SEL R9, R4, R7, !P0 ;  /* 0x0000000704097207 */ /* 0x000fe40004000000 */
[----:B------:R-:W-:-:S07]  /*9030*/  SEL R7, R7, R4, !P0 ;  /* 0x0000000407077207 */ /* 0x000fce0004000000 */
.L_x_291:
[----:B------:R-:W-:-:S08]  /*9040*/  NOP ;  /* 0x0000000000007918 */ /* 0x000fd00000000000 */
[----:B------:R-:W0:-:S00]  /*9050*/  USETMAXREG.DEALLOC.CTAPOOL 0x28 ;  /* 0x00000028000079c8 */ /* 0x000e0000080e0500 */
[----:B0-----:R-:W-:-:S13]  /*9060*/  ISETP.NE.AND P0, PT, R0, RZ, PT ;  /* 0x000000ff0000720c */ /* 0x001fda0003f05270 */
[----:B------:R-:W-:Y:S05]  /*9070*/  @P0 EXIT ;  /* 0x000000000000094d */ /* 0x000fea0003800000 */
[----:B------:R-:W-:Y:S01]  /*9080*/  LOP3.LUT P0, RZ, R6, 0xff, RZ, 0xc0, !PT ;  /* 0x000000ff06ff7812 */ /* 0x000fe2000780c0ff */
[----:B------:R-:W-:Y:S02]  /*9090*/  IMAD.MOV.U32 R3, RZ, RZ, 0x1 ;  /* 0x00000001ff037424 */ /* 0x000fe400078e00ff */
[----:B------:R-:W-:-:S10]  /*90a0*/  IMAD.MOV.U32 R0, RZ, RZ, RZ ;  /* 0x000000ffff007224 */ /* 0x000fd400078e00ff */
[----:B------:R-:W-:Y:S05]  /*90b0*/  @!P0 BRA `(.L_x_294) ;  /* 0x0000000c00348947 */ /* 0x000fea0003800000 */
[----:B------:R-:W0:Y:S01]  /*90c0*/  LDC R0, c[0x0][0x28c] ;  /* 0x0000a300ff007b82 */ /* 0x000e220000000800 */
[----:B------:R-:W-:Y:S01]  /*90d0*/  ULDC UR5, c[0x0][0x600] ;  /* 0x0001800000057ab9 */ /* 0x000fe20000000800 */
[----:B------:R-:W-:Y:S01]  /*90e0*/  ULDC UR4, c[0x0][0xc] ;  /* 0x0000030000047ab9 */ /* 0x000fe20000000800 */
[----:B------:R-:W-:Y:S01]  /*90f0*/  UIADD3 UR16, UR5, -0x1, URZ ;  /* 0xffffffff05107890 */ /* 0x000fe2000fffe03f */
[C---:B------:R-:W-:Y:S01]  /*9100*/  LOP3.LUT P2, RZ, R18.reuse, 0x7f, RZ, 0xc0, !PT ;  /* 0x0000007f12ff7812 */ /* 0x040fe2000784c0ff */
[----:B------:R-:W-:Y:S01]  /*9110*/  ULDC UR6, c[0x0][0x658] ;  /* 0x0001960000067ab9 */ /* 0x000fe20000000800 */
[----:B------:R-:W-:Y:S01]  /*9120*/  ULDC UR5, c[0x0][0x10] ;  /* 0x0000040000057ab9 */ /* 0x000fe20000000800 */
[----:B------:R-:W-:Y:S01]  /*9130*/  UMOV UR7, 0xffffffff ;  /* 0xffffffff00077882 */ /* 0x000fe20000000000 */
[----:B------:R-:W-:Y:S01]  /*9140*/  UMOV UR8, 0x1 ;  /* 0x0000000100087882 */ /* 0x000fe20000000000 */
[----:B------:R-:W-:Y:S01]  /*9150*/  UIMAD.WIDE.U32 UR4, UR4, UR5, URZ ;  /* 0x00000005040472a5 */ /* 0x000fe2000f8e003f */
[----:B------:R-:W-:Y:S01]  /*9160*/  LOP3.LUT P0, RZ, R18, 0x1f, RZ, 0xc0, !PT ;  /* 0x0000001f12ff7812 */ /* 0x000fe2000780c0ff */
[----:B------:R-:W-:Y:S01]  /*9170*/  USHF.L.U32 UR7, UR7, UR6, URZ ;  /* 0x0000000607077299 */ /* 0x000fe2000800063f */
[----:B------:R-:W-:Y:S01]  /*9180*/  BSSY B0, `(.L_x_294) ;  /* 0x00000c0000007945 */ /* 0x000fe20003800000 */
[----:B------:R-:W-:Y:S01]  /*9190*/  USHF.L.U32 UR18, UR8, UR6, URZ ;  /* 0x0000000608127299 */ /* 0x000fe2000800063f */
[----:B------:R-:W-:Y:S01]  /*91a0*/  IMAD.MOV.U32 R11, RZ, RZ, 0x1 ;  /* 0x00000001ff0b7424 */ /* 0x000fe200078e00ff */
[----:B------:R-:W-:Y:S01]  /*91b0*/  LOP3.LUT R18, R19, 0x2, RZ, 0xfc, !PT ;  /* 0x0000000213127812 */ /* 0x000fe200078efcff */
[----:B------:R-:W-:Y:S01]  /*91c0*/  ULDC UR6, c[0x0][0x14] ;  /* 0x0000050000067ab9 */ /* 0x000fe20000000800 */
[----:B------:R-:W-:Y:S01]  /*91d0*/  PLOP3.LUT P0, PT, P0, P2, PT, 0x8a, 0x0 ;  /* 0x000000000000781c */ /* 0x000fe20000705172 */
[----:B------:R-:W-:-:S02]  /*91e0*/  UIMAD.WIDE.U32 UR20, UR4, UR6, URZ ;  /* 0x00000006041472a5 */ /* 0x000fc4000f8e003f */
[----:B------:R-:W-:Y:S02]  /*91f0*/  UIMAD UR13, UR5, UR6, URZ ;  /* 0x00000006050d72a4 */ /* 0x000fe4000f8e023f */
[----:B------:R-:W-:Y:S01]  /*9200*/  ULOP3.LUT UR17, URZ, UR7, URZ, 0x33, !UPT ;  /* 0x000000073f117292 */ /* 0x000fe2000f8e333f */
[----:B0-----:R-:W-:Y:S01]  /*9210*/  VIADD R0, R0, 0x7f ;  /* 0x0000007f00007836 */ /* 0x001fe20000000000 */
[----:B------:R-:W-:Y:S01]  /*9220*/  UIADD3 UR13, UR21, UR13, URZ ;  /* 0x0000000d150d7290 */ /* 0x000fe2000fffe03f */
[----:B------:R-:W-:-:S03]  /*9230*/  ULDC.64 UR22, c[0x0][0x198] ;  /* 0x0000660000167ab9 */ /* 0x000fc60000000a00 */
[----:B------:R-:W-:-:S04]  /*9240*/  SHF.R.S32.HI R3, RZ, 0x1f, R0 ;  /* 0x0000001fff037819 */ /* 0x000fc80000011400 */
[----:B------:R-:W-:Y:S01]  /*9250*/  LEA.HI R3, R3, R0, RZ, 0x7 ;  /* 0x0000000003037211 */ /* 0x000fe200078f38ff */
[----:B------:R-:W-:-:S03]  /*9260*/  IMAD.MOV.U32 R0, RZ, RZ, RZ ;  /* 0x000000ffff007224 */ /* 0x000fc600078e00ff */
[----:B------:R-:W-:Y:S01]  /*9270*/  SHF.R.S32.HI R13, RZ, 0x7, R3 ;  /* 0x00000007ff0d7819 */ /* 0x000fe20000011403 */
[----:B------:R-:W-:-:S04]  /*9280*/  IMAD.MOV.U32 R3, RZ, RZ, 0x1 ;  /* 0x00000001ff037424 */ /* 0x000fc800078e00ff */
[----:B------:R-:W-:-:S07]  /*9290*/  VIADD R10, R13, 0x1 ;  /* 0x000000010d0a7836 */ /* 0x000fce0000000000 */
.L_x_306:
[----:B------:R-:W-:-:S03]  /*92a0*/  UMOV UR4, 0xffffffff ;  /* 0xffffffff00047882 */ /* 0x000fc60000000000 */
[----:B------:R-:W-:Y:S05]  /*92b0*/  BRA.DIV UR4, `(.L_x_295) ;  /* 0x0000000e049c7947 */ /* 0x000fea000b800000 */
[----:B------:R-:W-:-:S13]  /*92c0*/  ELECT P6, URZ, PT ;  /* 0x00000000003f782f */ /* 0x000fda00038c0000 */
.L_x_317:
[----:B------:R-:W0:Y:S01]  /*92d0*/  LDC R4, c[0x0][0x28c] ;  /* 0x0000a300ff047b82 */ /* 0x000e220000000800 */
[----:B------:R-:W-:Y:S01]  /*92e0*/  BSSY B1, `(.L_x_296) ;  /* 0x0000037000017945 */ /* 0x000fe20003800000 */
[----:B0-----:R-:W-:-:S13]  /*92f0*/  ISETP.LT.OR P6, PT, R4, 0x1, !P6 ;  /* 0x000000010400780c */ /* 0x001fda00077c1670 */
[----:B------:R-:W-:Y:S05]  /*9300*/  @P6 BRA `(.L_x_297) ;  /* 0x0000000000d06947 */ /* 0x000fea0003800000 */
[----:B------:R-:W-:Y:S02]  /*9310*/  IMAD.SHL.U32 R14, R9, 0x80, RZ ;  /* 0x00000080090e7824 */ /* 0x000fe400078e00ff */
[----:B------:R-:W-:Y:S02]  /*9320*/  IMAD.SHL.U32 R15, R7, 0x100, RZ ;  /* 0x00000100070f7824 */ /* 0x000fe400078e00ff */
[----:B------:R-:W-:Y:S02]  /*9330*/  IMAD.MOV.U32 R20, RZ, RZ, RZ ;  /* 0x000000ffff147224 */ /* 0x000fe400078e00ff */
[----:B------:R-:W-:Y:S02]  /*9340*/  IMAD.MOV.U32 R4, RZ, RZ, R10 ;  /* 0x000000ffff047224 */ /* 0x000fe400078e000a */
[----:B------:R-:W-:Y:S02]  /*9350*/  IMAD.MOV.U32 R5, RZ, RZ, R3 ;  /* 0x000000ffff057224 */ /* 0x000fe400078e0003 */
[----:B------:R-:W-:-:S07]  /*9360*/  IMAD.MOV.U32 R6, RZ, RZ, R0 ;  /* 0x000000ffff067224 */ /* 0x000fce00078e0000 */
.L_x_301:
[----:B------:R-:W0:Y:S01]  /*9370*/  S2R R12, SR_CgaCtaId ;  /* 0x00000000000c7919 */ /* 0x000e220000008800 */
[----:B------:R-:W-:Y:S01]  /*9380*/  MOV R7, 0x400 ;  /* 0x0000040000077802 */ /* 0x000fe20000000f00 */
[----:B------:R-:W1:Y:S03]  /*9390*/  @!P2 LDC R9, c[0x0][0x500] ;  /* 0x00014000ff09ab82 */ /* 0x000e660000000800 */
[----:B0-----:R-:W-:Y:S02]  /*93a0*/  LEA R21, R12, R7, 0x18 ;  /* 0x000000070c157211 */ /* 0x001fe400078ec0ff */
[----:B------:R-:W-:-:S03]  /*93b0*/  SHF.L.U32 R7, R5, 0x1f, RZ ;  /* 0x0000001f05077819 */ /* 0x000fc600000006ff */
[----:B------:R-:W-:-:S04]  /*93c0*/  IMAD R12, R6, 0x8, R21 ;  /* 0x00000008060c7824 */ /* 0x000fc800078e0215 */
[----:B------:R-:W0:Y:S02]  /*93d0*/  SYNCS.PHASECHK.TRANS64.TRYWAIT P1, [R12+URZ+0x20], R7 ;  /* 0x000020070c0075a7 */ /* 0x000e24000802017f */
[----:B01----:R-:W-:Y:S05]  /*93e0*/  @!P1 BRA `(.L_x_298) ;  /* 0x0000000c00709947 */ /* 0x003fea0003800000 */
.L_x_318:
[----:B0-----:R-:W-:Y:S01]  /*93f0*/  PRMT R7, R18, 0x9910, RZ ;  /* 0x0000991012077816 */ /* 0x001fe200000000ff */
[----:B------:R0:W-:Y:S03]  /*9400*/  @!P2 SYNCS.ARRIVE.TRANS64 RZ, [R12+URZ], R9 ;  /* 0x000000090cffa9a7 */ /* 0x0001e6000800003f */
[----:B------:R-:W-:-:S13]  /*9410*/  ISETP.NE.AND P1, PT, R7, 0x2, PT ;  /* 0x000000020700780c */ /* 0x000fda0003f25270 */
[----:B0-----:R-:W-:Y:S05]  /*9420*/  @P1 BRA `(.L_x_299) ;  /* 0x0000000000041947 */ /* 0x001fea0003800000 */
[----:B------:R-:W-:Y:S01]  /*9430*/  BPT.TRAP 0x1 ;  /* 0x000000040000795c */ /* 0x000fe20000300000 */
.L_x_299:
[----:B------:R-:W-:Y:S05]  /*9440*/  @P0 BRA `(.L_x_300) ;  /* 0x0000000000040947 */ /* 0x000fea0003800000 */
[----:B------:R-:W-:Y:S01]  /*9450*/  BPT.TRAP 0x1 ;  /* 0x000000040000795c */ /* 0x000fe20000300000 */
.L_x_300:
[--C-:B------:R-:W-:Y:S01]  /*9460*/  IMAD R7, R6, 0x8000, R21.reuse ;  /* 0x0000800006077824 */ /* 0x100fe200078e0215 */
[----:B------:R-:W-:Y:S01]  /*9470*/  R2UR UR9, R12 ;  /* 0x000000000c0972ca */ /* 0x000fe200000e0000 */
[----:B------:R-:W-:Y:S01]  /*9480*/  IMAD R21, R6, 0x4000, R21 ;  /* 0x0000400006157824 */ /* 0x000fe200078e0215 */
[----:B------:R-:W-:Y:S01]  /*9490*/  UIADD3 UR4, UP0, UR22, 0xf0, URZ ;  /* 0x000000f016047890 */ /* 0x000fe2000ff1e03f */
[----:B------:R-:W-:Y:S01]  /*94a0*/  VIADD R4, R4, 0xffffffff ;  /* 0xffffffff04047836 */ /* 0x000fe20000000000 */
[----:B------:R-:W-:Y:S01]  /*94b0*/  R2UR UR5, R7 ;  /* 0x00000000070572ca */ /* 0x000fe200000e0000 */
[----:B------:R-:W-:Y:S01]  /*94c0*/  UIADD3 UR24, UP1, UR22, 0x1f0, URZ ;  /* 0x000001f016187890 */ /* 0x000fe2000ff3e03f */
[----:B------:R-:W-:Y:S01]  /*94d0*/  R2UR UR8, R21 ;  /* 0x00000000150872ca */ /* 0x000fe200000e0000 */
[----:B------:R-:W-:Y:S01]  /*94e0*/  VIADD R6, R6, 0x1 ;  /* 0x0000000106067836 */ /* 0x000fe20000000000 */
[----:B------:R-:W-:Y:S01]  /*94f0*/  R2UR UR11, R15 ;  /* 0x000000000f0b72ca */ /* 0x000fe200000e0000 */
[----:B------:R-:W-:Y:S01]  /*9500*/  UIADD3.X UR25, URZ, UR23, URZ, UP1, !UPT ;  /* 0x000000173f197290 */ /* 0x000fe20008ffe43f */
[----:B------:R-:W-:Y:S01]  /*9510*/  R2UR UR10, R20 ;  /* 0x00000000140a72ca */ /* 0x000fe200000e0000 */
[----:B------:R-:W-:Y:S01]  /*9520*/  UMOV UR6, 0x0 ;  /* 0x0000000000067882 */ /* 0x000fe20000000000 */
[----:B------:R-:W-:Y:S01]  /*9530*/  R2UR UR12, R8 ;  /* 0x00000000080c72ca */ /* 0x000fe200000e0000 */
[----:B------:R-:W-:Y:S01]  /*9540*/  UMOV UR7, 0x10000000 ;  /* 0x1000000000077882 */ /* 0x000fe20000000000 */
[----:B------:R-:W-:Y:S01]  /*9550*/  R2UR UR19, R14 ;  /* 0x000000000e1372ca */ /* 0x000fe200000e0000 */
[----:B------:R-:W-:Y:S01]  /*9560*/  VIADD R20, R20, 0x80 ;  /* 0x0000008014147836 */ /* 0x000fe20000000000 */
[----:B------:R-:W-:Y:S01]  /*9570*/  ISETP.GT.AND P3, PT, R4, 0x1, PT ;  /* 0x000000010400780c */ /* 0x000fe20003f64270 */
[----:B------:R-:W-:Y:S01]  /*9580*/  UIADD3 UR14, UR5, 0x100, URZ ;  /* 0x00000100050e7890 */ /* 0x000fe2000fffe03f */
[----:B------:R-:W-:Y:S01]  /*9590*/  ISETP.NE.AND P1, PT, R6, 0x4, PT ;  /* 0x000000040600780c */ /* 0x000fe20003f25270 */
[----:B------:R-:W-:-:S02]  /*95a0*/  UIADD3.X UR5, URZ, UR23, URZ, UP0, !UPT ;  /* 0x000000173f057290 */ /* 0x000fc400087fe43f */
[----:B------:R-:W-:Y:S01]  /*95b0*/  UIADD3 UR15, UR8, 0x20100, URZ ;  /* 0x00020100080f7890 */ /* 0x000fe2000fffe03f */
[----:B------:R-:W-:Y:S02]  /*95c0*/  SEL R12, RZ, 0x1, P1 ;  /* 0x00000001ff0c7807 */ /* 0x000fe40000800000 */
[----:B------:R-:W-:Y:S01]  /*95d0*/  UMOV UR8, UR14 ;  /* 0x0000000e00087c82 */ /* 0x000fe20008000000 */
[----:B------:R-:W-:Y:S02]  /*95e0*/  SEL R6, R6, RZ, P1 ;  /* 0x000000ff06067207 */ /* 0x000fe40000800000 */
[----:B------:R-:W-:Y:S01]  /*95f0*/  LOP3.LUT R5, R5, R12, RZ, 0x3c, !PT ;  /* 0x0000000c05057212 */ /* 0x000fe200078e3cff */
[----:B------:R0:W-:Y:S02]  /*9600*/  UTMALDG.3D [UR8], [UR4], desc[UR6] ;  /* 0x00000608040075b4 */ /* 0x0001e40008011000 */
[----:B0-----:R-:W-:Y:S01]  /*9610*/  UMOV UR8, UR15 ;  /* 0x0000000f00087c82 */ /* 0x001fe20008000000 */
[----:B------:R-:W-:-:S02]  /*9620*/  UMOV UR11, UR19 ;  /* 0x00000013000b7c82 */ /* 0x000fc40008000000 */
[----:B------:R0:W-:Y:S02]  /*9630*/  UTMALDG.3D [UR8], [UR24], desc[UR6] ;  /* 0x00000608180075b4 */ /* 0x0001e40008011000 */
[----:B0-----:R-:W-:Y:S05]  /*9640*/  @P3 BRA `(.L_x_301) ;  /* 0xfffffffc00483947 */ /* 0x001fea000383ffff */
.L_x_297:
[----:B------:R-:W-:Y:S05]  /*9650*/  BSYNC B1 ;  /* 0x0000000000017941 */ /* 0x000fea0003800000 */
.L_x_296:
[----:B------:R-:W-:Y:S01]  /*9660*/  LOP3.LUT P3, RZ, R11, 0xff, RZ, 0xc0, !PT ;  /* 0x000000ff0bff7812 */ /* 0x000fe2000786c0ff */
[----:B------:R-:W-:Y:S01]  /*9670*/  IMAD.IADD R0, R13, 0x1, R0 ;  /* 0x000000010d007824 */ /* 0x000fe200078e0200 */
[----:B------:R-:W-:Y:S01]  /*9680*/  IADD3 R16, P4, R16, UR20, RZ ;  /* 0x0000001410107c10 */ /* 0x000fe2000ff9e0ff */
[----:B------:R-:W-:Y:S01]  /*9690*/  ULDC.64 UR4, c[0x0][0x650] ;  /* 0x0001940000047ab9 */ /* 0x000fe20000000a00 */
[----:B------:R-:W-:Y:S01]  /*96a0*/  BSSY B1, `(.L_x_302) ;  /* 0x000006b000017945 */ /* 0x000fe20003800000 */
[----:B------:R-:W-:Y:S01]  /*96b0*/  IMAD.MOV.U32 R7, RZ, RZ, -0x1 ;  /* 0xffffffffff077424 */ /* 0x000fe200078e00ff */
[----:B------:R-:W-:Y:S01]  /*96c0*/  SHF.R.U32.HI R4, RZ, 0x2, R0 ;  /* 0x00000002ff047819 */ /* 0x000fe20000011600 */
[----:B------:R-:W-:Y:S01]  /*96d0*/  IMAD.MOV.U32 R9, RZ, RZ, -0x1 ;  /* 0xffffffffff097424 */ /* 0x000fe200078e00ff */
[----:B------:R-:W-:Y:S01]  /*96e0*/  ISETP.GT.U32.AND P1, PT, R0, 0x3, PT ;  /* 0x000000030000780c */ /* 0x000fe20003f24070 */
[----:B------:R-:W-:Y:S01]  /*96f0*/  IMAD.MOV.U32 R8, RZ, RZ, -0x1 ;  /* 0xffffffffff087424 */ /* 0x000fe200078e00ff */
[----:B------:R-:W-:-:S02]  /*9700*/  LOP3.LUT R4, R4, 0x1, RZ, 0xc0, !PT ;  /* 0x0000000104047812 */ /* 0x000fc400078ec0ff */
[----:B------:R-:W-:Y:S01]  /*9710*/  ISETP.LT.U32.AND P1, PT, R13, 0x4, P1 ;  /* 0x000000040d00780c */ /* 0x000fe20000f21070 */
[----:B------:R-:W0:Y:S01]  /*9720*/  @P3 S2R R6, SR_CgaCtaId ;  /* 0x0000000000063919 */ /* 0x000e220000008800 */
[----:B------:R-:W-:Y:S02]  /*9730*/  @P3 MOV R5, 0x400 ;  /* 0x0000040000053802 */ /* 0x000fe40000000f00 */
[----:B------:R-:W-:Y:S02]  /*9740*/  IADD3.X R17, R17, UR13, RZ, P4, !PT ;  /* 0x0000000d11117c10 */ /* 0x000fe4000a7fe4ff */
[----:B------:R-:W-:Y:S02]  /*9750*/  ISETP.GE.U32.AND P4, PT, R16, UR4, PT ;  /* 0x0000000410007c0c */ /* 0x000fe4000bf86070 */
[----:B------:R-:W-:Y:S02]  /*9760*/  LOP3.LUT R0, R0, 0x3, RZ, 0xc0, !PT ;  /* 0x0000000300007812 */ /* 0x000fe400078ec0ff */
[----:B------:R-:W-:-:S02]  /*9770*/  PRMT R11, RZ, 0x7610, R11 ;  /* 0x00007610ff0b7816 */ /* 0x000fc4000000000b */
[----:B0-----:R-:W-:-:S04]  /*9780*/  @P3 LEA R5, R6, R5, 0x18 ;  /* 0x0000000506053211 */ /* 0x001fc800078ec0ff */
[----:B------:R0:W-:Y:S01]  /*9790*/  @P3 SYNCS.ARRIVE.TRANS64.A1T0 RZ, [R5+URZ+0x58], RZ ;  /* 0x000058ff05ff39a7 */ /* 0x0001e2000810003f */
[----:B------:R-:W-:Y:S02]  /*97a0*/  ISETP.NE.U32.AND P3, PT, R4, 0x1, PT ;  /* 0x000000010400780c */ /* 0x000fe40003f65070 */
[----:B------:R-:W-:Y:S02]  /*97b0*/  SEL R4, RZ, 0x1, !P1 ;  /* 0x00000001ff047807 */ /* 0x000fe40004800000 */
[----:B------:R-:W-:Y:S02]  /*97c0*/  ISETP.GE.U32.AND.EX P1, PT, R17, UR5, PT, P4 ;  /* 0x0000000511007c0c */ /* 0x000fe4000bf26140 */
[----:B------:R-:W-:-:S04]  /*97d0*/  ISETP.GT.U32.AND P3, PT, R13, 0x3, !P3 ;  /* 0x000000030d00780c */ /* 0x000fc80005f64070 */
[----:B0-----:R-:W-:-:S04]  /*97e0*/  SEL R5, RZ, 0x1, !P3 ;  /* 0x00000001ff057807 */ /* 0x001fc80005800000 */
[--C-:B------:R-:W-:Y:S02]  /*97f0*/  LOP3.LUT R3, R5, R3, R4.reuse, 0x96, !PT ;  /* 0x0000000305037212 */ /* 0x100fe400078e9604 */
[----:B------:R-:W-:Y:S01]  /*9800*/  PRMT R4, RZ, 0x7610, R4 ;  /* 0x00007610ff047816 */ /* 0x000fe20000000004 */
[----:B------:R-:W-:Y:S06]  /*9810*/  @P1 BRA `(.L_x_303) ;  /* 0x00000004004c1947 */ /* 0x000fec0003800000 */
[----:B------:R-:W-:Y:S01]  /*9820*/  ULDC.64 UR4, c[0x0][0x628] ;  /* 0x00018a0000047ab9 */ /* 0x000fe20000000a00 */
[----:B------:R-:W0:Y:S01]  /*9830*/  S2R R14, SR_CTAID.X ;  /* 0x00000000000e7919 */ /* 0x000e220000002500 */
[----:B------:R-:W-:Y:S01]  /*9840*/  ISETP.NE.U32.AND P1, PT, RZ, UR4, PT ;  /* 0x00000004ff007c0c */ /* 0x000fe2000bf25070 */
[----:B------:R-:W-:Y:S01]  /*9850*/  ULDC UR7, c[0x0][0x630] ;  /* 0x00018c0000077ab9 */ /* 0x000fe20000000800 */
[----:B------:R-:W-:Y:S01]  /*9860*/  IMAD.MOV.U32 R4, RZ, RZ, R16 ;  /* 0x000000ffff047224 */ /* 0x000fe200078e0010 */
[----:B------:R-:W1:Y:S01]  /*9870*/  S2R R12, SR_CTAID.Y ;  /* 0x00000000000c7919 */ /* 0x000e620000002600 */
[----:B------:R-:W-:Y:S01]  /*9880*/  ISETP.NE.AND.EX P1, PT, RZ, UR5, PT, P1 ;  /* 0x00000005ff007c0c */ /* 0x000fe2000bf25310 */
[----:B------:R-:W-:-:S12]  /*9890*/  IMAD.MOV.U32 R5, RZ, RZ, R17 ;  /* 0x000000ffff057224 */ /* 0x000fd800078e0011 */
[----:B------:R-:W-:Y:S05]  /*98a0*/  @!P1 BRA `(.L_x_304) ;  /* 0x0000000000289947 */ /* 0x000fea0003800000 */
[----:B------:R-:W-:Y:S02]  /*98b0*/  ULDC UR6, c[0x0][0x634] ;  /* 0x00018d0000067ab9 */ /* 0x000fe40000000800 */
[----:B------:R-:W-:-:S05]  /*98c0*/  IADD3 R9, P1, R16, UR6, RZ ;  /* 0x0000000610097c10 */ /* 0x000fca000ff3e0ff */
[----:B------:R-:W-:-:S04]  /*98d0*/  IMAD.X R15, RZ, RZ, R17, P1 ;  /* 0x000000ffff0f7224 */ /* 0x000fc800008e0611 */
[----:B------:R-:W-:-:S04]  /*98e0*/  IMAD.WIDE.U32 R6, R15, UR4, RZ ;  /* 0x000000040f067c25 */ /* 0x000fc8000f8e00ff */
[----:B------:R-:W-:-:S04]  /*98f0*/  IMAD.WIDE.U32 R6, P1, R9, UR5, R6 ;  /* 0x0000000509067c25 */ /* 0x000fc8000f820006 */
[----:B------:R-:W-:-:S04]  /*9900*/  IMAD.WIDE.U32 R8, R9, UR4, RZ ;  /* 0x0000000409087c25 */ /* 0x000fc8000f8e00ff */
[----:B------:R-:W-:Y:S01]  /*9910*/  IMAD.X R5, RZ, RZ, RZ, P1 ;  /* 0x000000ffff057224 */ /* 0x000fe200008e06ff */
[----:B------:R-:W-:Y:S01]  /*9920*/  IADD3 RZ, P1, R9, R6, RZ ;  /* 0x0000000609ff7210 */ /* 0x000fe20007f3e0ff */
[----:B------:R-:W-:-:S04]  /*9930*/  IMAD.MOV.U32 R4, RZ, RZ, R7 ;  /* 0x000000ffff047224 */ /* 0x000fc800078e0007 */
[----:B------:R-:W-:-:S08]  /*9940*/  IMAD.WIDE.U32.X R4, R15, UR5, R4, P1 ;  /* 0x000000050f047c25 */ /* 0x000fd000088e0404 */
.L_x_304:
[--C-:B------:R-:W-:Y:S01]  /*9950*/  SHF.R.U64 R8, R4, UR7, R5.reuse ;  /* 0x0000000704087c19 */ /* 0x100fe20008001205 */
[----:B------:R-:W-:Y:S01]  /*9960*/  ULDC.64 UR4, c[0x0][0x620] ;  /* 0x0001880000047ab9 */ /* 0x000fe20000000a00 */
[----:B------:R-:W-:Y:S01]  /*9970*/  SHF.R.U32.HI R4, RZ, UR7, R5 ;  /* 0x00000007ff047c19 */ /* 0x000fe20008011605 */
[----:B------:R-:W2:Y:S01]  /*9980*/  LDC R25, c[0x0][0x144] ;  /* 0x00005100ff197b82 */ /* 0x000ea20000000800 */
[----:B------:R-:W-:Y:S01]  /*9990*/  IADD3 R7, P1, RZ, -R8, RZ ;  /* 0x80000008ff077210 */ /* 0x000fe20007f3e0ff */
[----:B------:R-:W-:Y:S01]  /*99a0*/  ULDC.64 UR8, c[0x0][0x640] ;  /* 0x0001900000087ab9 */ /* 0x000fe20000000a00 */
[----:B0-----:R-:W-:Y:S01]  /*99b0*/  I2FP.F32.U32 R9, R14 ;  /* 0x0000000e00097245 */ /* 0x001fe20000201000 */
[----:B------:R-:W-:Y:S02]  /*99c0*/  ULDC UR6, c[0x0][0x608] ;  /* 0x0001820000067ab9 */ /* 0x000fe40000000800 */
[----:B------:R-:W-:Y:S01]  /*99d0*/  IMAD.X R4, RZ, RZ, ~R4, P1 ;  /* 0x000000ffff047224 */ /* 0x000fe200008e0e04 */
[----:B------:R-:W-:Y:S01]  /*99e0*/  ISETP.NE.U32.AND P1, PT, RZ, UR8, PT ;  /* 0x00000008ff007c0c */ /* 0x000fe2000bf25070 */
[----:B------:R-:W0:Y:S02]  /*99f0*/  LDC R21, c[0x0][0x148] ;  /* 0x00005200ff157b82 */ /* 0x000e240000000800 */
[----:B------:R-:W-:Y:S01]  /*9a00*/  IMAD R6, R4, UR4, RZ ;  /* 0x0000000404067c24 */ /* 0x000fe2000f8e02ff */
[----:B------:R-:W-:Y:S01]  /*9a10*/  ISETP.NE.AND.EX P1, PT, RZ, UR9, PT, P1 ;  /* 0x00000009ff007c0c */ /* 0x000fe2000bf25310 */
[----:B------:R-:W-:Y:S01]  /*9a20*/  IMAD.WIDE.U32 R4, R7, UR4, R16 ;  /* 0x0000000407047c25 */ /* 0x000fe2000f8e0010 */
[----:B------:R-:W-:-:S03]  /*9a30*/  ULDC UR4, c[0x0][0x150] ;  /* 0x0000540000047ab9 */ /* 0x000fc60000000800 */
[----:B------:R-:W-:Y:S02]  /*9a40*/  IMAD R7, R7, UR5, R6 ;  /* 0x0000000507077c24 */ /* 0x000fe4000f8e0206 */
[----:B------:R-:W-:Y:S01]  /*9a50*/  FMUL R6, R9, UR4 ;  /* 0x0000000409067c20 */ /* 0x000fe20008400000 */
[----:B------:R-:W-:Y:S01]  /*9a60*/  ULDC UR4, c[0x0][0x618] ;  /* 0x0001860000047ab9 */ /* 0x000fe20000000800 */
[----:B------:R-:W-:Y:S01]  /*9a70*/  ULDC UR5, c[0x0][0x154] ;  /* 0x0000550000057ab9 */ /* 0x000fe20000000800 */
[----:B------:R-:W-:-:S03]  /*9a80*/  IMAD.IADD R5, R5, 0x1, R7 ;  /* 0x0000000105057824 */ /* 0x000fc600078e0207 */
[----:B------:R-:W3:Y:S02]  /*9a90*/  F2I.U32.TRUNC.NTZ R6, R6 ;  /* 0x0000000600067305 */ /* 0x000ee4000020f000 */
[----:B------:R-:W-:Y:S02]  /*9aa0*/  SHF.R.U64 R9, R4, UR4, R5 ;  /* 0x0000000404097c19 */ /* 0x000fe40008001205 */
[----:B-1----:R-:W-:-:S05]  /*9ab0*/  I2FP.F32.U32 R4, R12 ;  /* 0x0000000c00047245 */ /* 0x002fca0000201000 */
[----:B------:R-:W-:Y:S01]  /*9ac0*/  FMUL R22, R4, UR5 ;  /* 0x0000000504167c20 */ /* 0x000fe20008400000 */
[----:B------:R-:W-:Y:S01]  /*9ad0*/  SHF.R.U32.HI R4, RZ, UR4, R5 ;  /* 0x00000004ff047c19 */ /* 0x000fe20008011605 */
[----:B------:R-:W-:-:S03]  /*9ae0*/  ULDC UR4, c[0x0][0x658] ;  /* 0x0001960000047ab9 */ /* 0x000fc60000000800 */
[--C-:B------:R-:W-:Y:S01]  /*9af0*/  SHF.R.U64 R20, R9, UR6, R4.reuse ;  /* 0x0000000609147c19 */ /* 0x100fe20008001204 */
[----:B------:R-:W1:Y:S01]  /*9b00*/  F2I.U32.TRUNC.NTZ R22, R22 ;  /* 0x0000001600167305 */ /* 0x000e62000020f000 */
[----:B------:R-:W-:Y:S01]  /*9b10*/  SHF.R.U32.HI R5, RZ, UR6, R4 ;  /* 0x00000006ff057c19 */ /* 0x000fe20008011604 */
[----:B---3--:R-:W-:-:S03]  /*9b20*/  IMAD.MOV R6, RZ, RZ, -R6 ;  /* 0x000000ffff067224 */ /* 0x008fc600078e0a06 */
[--C-:B------:R-:W-:Y:S01]  /*9b30*/  SHF.R.U64 R15, R20, UR4, R5.reuse ;  /* 0x00000004140f7c19 */ /* 0x100fe20008001205 */
[----:B--2---:R-:W-:Y:S01]  /*9b40*/  IMAD R14, R25, R6, R14 ;  /* 0x00000006190e7224 */ /* 0x004fe200078e020e */
[----:B------:R-:W-:-:S03]  /*9b50*/  SHF.R.U32.HI R23, RZ, UR4, R5 ;  /* 0x00000004ff177c19 */ /* 0x000fc60008011605 */
[----:B------:R-:W-:Y:S02]  /*9b60*/  IMAD.MOV.U32 R4, RZ, RZ, R15 ;  /* 0x000000ffff047224 */ /* 0x000fe400078e000f */
[----:B------:R-:W-:Y:S01]  /*9b70*/  IMAD.MOV.U32 R5, RZ, RZ, R23 ;  /* 0x000000ffff057224 */ /* 0x000fe200078e0017 */
[----:B-1----:R-:W-:Y:S06]  /*9b80*/  @!P1 BRA `(.L_x_305) ;  /* 0x0000000000289947 */ /* 0x002fec0003800000 */
[----:B------:R-:W-:Y:S02]  /*9b90*/  ULDC UR4, c[0x0][0x64c] ;  /* 0x0001930000047ab9 */ /* 0x000fe40000000800 */
[----:B------:R-:W-:-:S05]  /*9ba0*/  IADD3 R5, P1, R15, UR4, RZ ;  /* 0x000000040f057c10 */ /* 0x000fca000ff3e0ff */
[----:B------:R-:W-:-:S04]  /*9bb0*/  IMAD.X R23, RZ, RZ, R23, P1 ;  /* 0x000000ffff177224 */ /* 0x000fc800008e0617 */
[----:B------:R-:W-:-:S04]  /*9bc0*/  IMAD.WIDE.U32 R6, R23, UR8, RZ ;  /* 0x0000000817067c25 */ /* 0x000fc8000f8e00ff */
[----:B------:R-:W-:-:S04]  /*9bd0*/  IMAD.WIDE.U32 R6, P1, R5, UR9, R6 ;  /* 0x0000000905067c25 */ /* 0x000fc8000f820006 */
[----:B------:R-:W-:-:S04]  /*9be0*/  IMAD.WIDE.U32 R4, R5, UR8, RZ ;  /* 0x0000000805047c25 */ /* 0x000fc8000f8e00ff */
[----:B------:R-:W-:Y:S01]  /*9bf0*/  IMAD.MOV.U32 R4, RZ, RZ, R7 ;  /* 0x000000ffff047224 */ /* 0x000fe200078e0007 */
[----:B------:R-:W-:Y:S01]  /*9c00*/  IADD3 RZ, P3, R5, R6, RZ ;  /* 0x0000000605ff7210 */ /* 0x000fe20007f7e0ff */
[----:B------:R-:W-:-:S04]  /*9c10*/  IMAD.X R5, RZ, RZ, RZ, P1 ;  /* 0x000000ffff057224 */ /* 0x000fc800008e06ff */
[----:B------:R-:W-:-:S08]  /*9c20*/  IMAD.WIDE.U32.X R4, R23, UR9, R4, P3 ;  /* 0x0000000917047c25 */ /* 0x000fd000098e0404 */
.L_x_305:
[----:B------:R-:W-:Y:S01]  /*9c30*/  ISETP.NE.AND P1, PT, R2, 0x1, PT ;  /* 0x000000010200780c */ /* 0x000fe20003f25270 */
[----:B------:R-:W-:Y:S01]  /*9c40*/  ULDC UR4, c[0x0][0x648] ;  /* 0x0001920000047ab9 */ /* 0x000fe20000000800 */
[----:B------:R-:W-:Y:S01]  /*9c50*/  LOP3.LUT R20, R20, UR17, RZ, 0xc0, !PT ;  /* 0x0000001114147c12 */ /* 0x000fe2000f8ec0ff */
[----:B------:R-:W-:Y:S01]  /*9c60*/  IMAD.MOV R22, RZ, RZ, -R22 ;  /* 0x000000ffff167224 */ /* 0x000fe200078e0a16 */
[----:B------:R-:W-:Y:S01]  /*9c70*/  SHF.R.U64 R5, R4, UR4, R5 ;  /* 0x0000000404057c19 */ /* 0x000fe20008001205 */
[----:B------:R-:W-:Y:S01]  /*9c80*/  ULDC UR4, c[0x0][0x638] ;  /* 0x00018e0000047ab9 */ /* 0x000fe20000000800 */
[----:B------:R-:W-:Y:S01]  /*9c90*/  LOP3.LUT R6, R9, UR16, RZ, 0xc0, !PT ;  /* 0x0000001009067c12 */ /* 0x000fe2000f8ec0ff */
[----:B------:R-:W-:Y:S02]  /*9ca0*/  ULDC UR5, c[0x0][0x610] ;  /* 0x0001840000057ab9 */ /* 0x000fe40000000800 */
[----:B------:R-:W-:Y:S02]  /*9cb0*/  IMAD.MOV R4, RZ, RZ, -R5 ;  /* 0x000000ffff047224 */ /* 0x000fe400078e0a05 */
[----:B------:R-:W-:-:S02]  /*9cc0*/  IMAD R5, R5, UR18, R20 ;  /* 0x0000001205057c24 */ /* 0x000fc4000f8e0214 */
[----:B0-----:R-:W-:Y:S02]  /*9cd0*/  @P1 IMAD R14, R21, R22, R12 ;  /* 0x00000016150e1224 */ /* 0x001fe400078e020c */
[----:B------:R-:W-:Y:S01]  /*9ce0*/  IMAD R15, R4, UR4, R15 ;  /* 0x00000004040f7c24 */ /* 0x000fe2000f8e020f */
[----:B------:R-:W-:Y:S01]  /*9cf0*/  ULDC UR4, c[0x0][0x600] ;  /* 0x0001800000047ab9 */ /* 0x000fe20000000800 */
[----:B------:R-:W-:Y:S02]  /*9d00*/  IMAD R14, R5, UR5, R14 ;  /* 0x00000005050e7c24 */ /* 0x000fe4000f8e020e */
[----:B------:R-:W-:Y:S02]  /*9d10*/  IMAD R15, R15, UR4, R6 ;  /* 0x000000040f0f7c24 */ /* 0x000fe4000f8e0206 */
[----:B------:R-:W-:-:S03]  /*9d20*/  IMAD.MOV.U32 R4, RZ, RZ, 0x1 ;  /* 0x00000001ff047424 */ /* 0x000fc600078e00ff */
[----:B------:R-:W-:Y:S02]  /*9d30*/  SEL R9, R15, R14, !P1 ;  /* 0x0000000e0f097207 */ /* 0x000fe40004800000 */
[----:B------:R-:W-:-:S07]  /*9d40*/  SEL R7, R14, R15, !P1 ;  /* 0x0000000f0e077207 */ /* 0x000fce0004800000 */
.L_x_303:
[----:B------:R-:W-:Y:S05]  /*9d50*/  BSYNC B1 ;  /* 0x0000000000017941 */ /* 0x000fea0003800000 */
.L_x_302:
[----:B------:R-:W-:-:S13]  /*9d60*/  LOP3.LUT P1, RZ, R4, 0xff, RZ, 0xc0, !PT ;  /* 0x000000ff04ff7812 */ /* 0x000fda000782c0ff */
[----:B------:R-:W-:Y:S05]  /*9d70*/  @P1 BRA `(.L_x_306) ;  /* 0xfffffff400481947 */ /* 0x000fea000383ffff */
[----:B------:R-:W-:Y:S05]  /*9d80*/  BSYNC B0 ;  /* 0x0000000000007941 */ /* 0x000fea0003800000 */
.L_x_294:
[----:B------:R-:W-:-:S03]  /*9d90*/  UMOV UR4, 0xffffffff ;  /* 0xffffffff00047882 */ /* 0x000fc60000000000 */
[----:B------:R-:W-:Y:S05]  /*9da0*/  BRA.DIV UR4, `(.L_x_307) ;  /* 0x0000000604147947 */ /* 0x000fea000b800000 */
[----:B------:R-:W-:-:S13]  /*9db0*/  ELECT P6, URZ, PT ;  /* 0x00000000003f782f */ /* 0x000fda00038c0000 */
.L_x_321:
[----:B------:R-:W-:Y:S04]  /*9dc0*/  BSSY B0, `(.L_x_308) ;  /* 0x000002b000007945 */ /* 0x000fe80003800000 */
[----:B------:R-:W-:Y:S05]  /*9dd0*/  @!P6 BRA `(.L_x_309) ;  /* 0x0000000000a4e947 */ /* 0x000fea0003800000 */
[----:B------:R-:W-:-:S04]  /*9de0*/  LOP3.LUT R19, R19, 0x2, RZ, 0xfc, !PT ;  /* 0x0000000213137812 */ /* 0x000fc800078efcff */
[----:B------:R-:W-:-:S13]  /*9df0*/  ISETP.NE.AND P0, PT, R19, 0x3, PT ;  /* 0x000000031300780c */ /* 0x000fda0003f05270 */
[----:B------:R-:W-:Y:S05]  /*9e00*/  @!P0 BRA `(.L_x_310) ;  /* 0x0000000000048947 */ /* 0x000fea0003800000 */
[----:B------:R-:W-:Y:S01]  /*9e10*/  BPT.TRAP 0x1 ;  /* 0x000000040000795c */ /* 0x000fe20000300000 */
.L_x_310:
[----:B------:R-:W0:Y:S01]  /*9e20*/  S2R R5, SR_CgaCtaId ;  /* 0x0000000000057919 */ /* 0x000e220000008800 */
[----:B------:R-:W-:Y:S02]  /*9e30*/  MOV R2, 0x400 ;  /* 0x0000040000027802 */ /* 0x000fe40000000f00 */
[----:B------:R-:W-:Y:S02]  /*9e40*/  SHF.L.U32 R4, R3, 0x1f, RZ ;  /* 0x0000001f03047819 */ /* 0x000fe400000006ff */
[----:B0-----:R-:W-:-:S05]  /*9e50*/  LEA R5, R5, R2, 0x18 ;  /* 0x0000000205057211 */ /* 0x001fca00078ec0ff */
[----:B------:R-:W-:-:S04]  /*9e60*/  VIADD R5, R5, 0x20 ;  /* 0x0000002005057836 */ /* 0x000fc80000000000 */
[C---:B------:R-:W-:Y:S02]  /*9e70*/  IMAD R7, R0.reuse, 0x8, R5 ;  /* 0x0000000800077824 */ /* 0x040fe400078e0205 */
[----:B------:R-:W-:Y:S02]  /*9e80*/  VIADD R0, R0, 0x1 ;  /* 0x0000000100007836 */ /* 0x000fe40000000000 */
[----:B------:R-:W0:Y:S03]  /*9e90*/  SYNCS.PHASECHK.TRANS64.TRYWAIT P0, [R7+URZ], R4 ;  /* 0x00000004070075a7 */ /* 0x000e26000800017f */
[----:B------:R-:W-:-:S04]  /*9ea0*/  ISETP.NE.AND P1, PT, R0, 0x4, PT ;  /* 0x000000040000780c */ /* 0x000fc80003f25270 */
[----:B------:R-:W-:Y:S02]  /*9eb0*/  SEL R2, RZ, 0x1, P1 ;  /* 0x00000001ff027807 */ /* 0x000fe40000800000 */
[----:B------:R-:W-:Y:S02]  /*9ec0*/  SEL R0, R0, RZ, P1 ;  /* 0x000000ff00007207 */ /* 0x000fe40000800000 */
[----:B------:R-:W-:-:S03]  /*9ed0*/  LOP3.LUT R9, R3, R2, RZ, 0x3c, !PT ;  /* 0x0000000203097212 */ /* 0x000fc600078e3cff */
[----:B------:R-:W-:Y:S01]  /*9ee0*/  IMAD R6, R0, 0x8, R5 ;  /* 0x0000000800067824 */ /* 0x000fe200078e0205 */
[----:B------:R-:W-:Y:S01]  /*9ef0*/  SHF.L.U32 R3, R9, 0x1f, RZ ;  /* 0x0000001f09037819 */ /* 0x000fe200000006ff */
[----:B0-----:R-:W-:Y:S06]  /*9f00*/  @!P0 BRA `(.L_x_311) ;  /* 0x0000000000dc8947 */ /* 0x001fec0003800000 */
.L_x_322:
[----:B------:R-:W1:Y:S01]  /*9f10*/  SYNCS.PHASECHK.TRANS64.TRYWAIT P0, [R6+URZ], R3 ;  /* 0x00000003060075a7 */ /* 0x000e62000800017f */
[----:B------:R-:W-:-:S05]  /*9f20*/  VIADD R0, R0, 0x1 ;  /* 0x0000000100007836 */ /* 0x000fca0000000000 */
[----:B------:R-:W-:-:S04]  /*9f30*/  ISETP.NE.AND P1, PT, R0, 0x4, PT ;  /* 0x000000040000780c */ /* 0x000fc80003f25270 */
[----:B------:R-:W-:Y:S02]  /*9f40*/  SEL R2, RZ, 0x1, P1 ;  /* 0x00000001ff027807 */ /* 0x000fe40000800000 */
[----:B------:R-:W-:Y:S02]  /*9f50*/  SEL R0, R0, RZ, P1 ;  /* 0x000000ff00007207 */ /* 0x000fe40000800000 */
[----:B------:R-:W-:-:S03]  /*9f60*/  LOP3.LUT R9, R9, R2, RZ, 0x3c, !PT ;  /* 0x0000000209097212 */ /* 0x000fc600078e3cff */
[----:B0-----:R-:W-:Y:S01]  /*9f70*/  IMAD R7, R0, 0x8, R5 ;  /* 0x0000000800077824 */ /* 0x001fe200078e0205 */
[----:B------:R-:W-:Y:S01]  /*9f80*/  SHF.L.U32 R4, R9, 0x1f, RZ ;  /* 0x0000001f09047819 */ /* 0x000fe200000006ff */
[----:B-1----:R-:W-:Y:S06]  /*9f90*/  @!P0 BRA `(.L_x_312) ;  /* 0x0000000000cc8947 */ /* 0x002fec0003800000 */
.L_x_323:
[----:B------:R-:W1:Y:S01]  /*9fa0*/  SYNCS.PHASECHK.TRANS64.TRYWAIT P0, [R7+URZ], R4 ;  /* 0x00000004070075a7 */ /* 0x000e62000800017f */
[----:B------:R-:W-:-:S05]  /*9fb0*/  VIADD R0, R0, 0x1 ;  /* 0x0000000100007836 */ /* 0x000fca0000000000 */
[----:B------:R-:W-:-:S04]  /*9fc0*/  ISETP.NE.AND P1, PT, R0, 0x4, PT ;  /* 0x000000040000780c */ /* 0x000fc80003f25270 */
[----:B------:R-:W-:Y:S02]  /*9fd0*/  SEL R2, RZ, 0x1, P1 ;  /* 0x00000001ff027807 */ /* 0x000fe40000800000 */
[----:B------:R-:W-:Y:S02]  /*9fe0*/  SEL R0, R0, RZ, P1 ;  /* 0x000000ff00007207 */ /* 0x000fe40000800000 */
[----:B------:R-:W-:Y:S01]  /*9ff0*/  LOP3.LUT R2, R9, R2, RZ, 0x3c, !PT ;  /* 0x0000000209027212 */ /* 0x000fe200078e3cff */
[----:B-1----:R-:W-:Y:S06]  /*a000*/  @!P0 BRA `(.L_x_313) ;  /* 0x0000000000c48947 */ /* 0x002fec0003800000 */
.L_x_324:
[----:B------:R-:W-:Y:S01]  /*a010*/  IMAD R5, R0, 0x8, R5 ;  /* 0x0000000800057824 */ /* 0x000fe200078e0205 */
[----:B------:R-:W-:-:S07]  /*a020*/  SHF.L.U32 R0, R2, 0x1f, RZ ;  /* 0x0000001f02007819 */ /* 0x000fce00000006ff */
.L_x_314:
[----:B--2---:R2:W3:Y:S02]  /*a030*/  SYNCS.PHASECHK.TRANS64.TRYWAIT P0, [R5+URZ], R0 ;  /* 0x00000000050075a7 */ /* 0x0044e4000800017f */
[----:B---3--:R-:W-:Y:S05]  /*a040*/  @!P0 NANOSLEEP.SYNCS 0x989680 ;  /* 0x009896800000895d */ /* 0x008fea0003900000 */
[----:B------:R-:W3:Y:S02]  /*a050*/  @!P0 SYNCS.PHASECHK.TRANS64 P0, [R5+URZ], R0 ;  /* 0x00000000050085a7 */ /* 0x000ee4000800007f */
[----:B---3--:R-:W-:Y:S05]  /*a060*/  @!P0 BRA `(.L_x_314) ;  /* 0xfffffffc00f08947 */ /* 0x008fea000383ffff */
.L_x_309:
[----:B------:R-:W-:Y:S05]  /*a070*/  BSYNC B0 ;  /* 0x0000000000007941 */ /* 0x000fea0003800000 */
.L_x_308:
[----:B------:R-:W-:Y:S05]  /*a080*/  EXIT ;  /* 0x000000000000794d */ /* 0x000fea0003800000 */
.L_x_17:
[----:B----4-:R4:W0:Y:S02]  /*a090*/  SYNCS.PHASECHK.TRANS64.TRYWAIT P1, [R3+URZ], R0 ;  /* 0x00000000030075a7 */ /* 0x010824000802017f */
[----:B0-----:R-:W-:Y:S05]  /*a0a0*/  @!P1 NANOSLEEP.SYNCS 0x989680 ;  /* 0x009896800000995d */ /* 0x001fea0003900000 */
[----:B------:R-:W0:Y:S02]  /*a0b0*/  @!P1 SYNCS.PHASECHK.TRANS64 P1, [R3+URZ], R0 ;  /* 0x00000000030095a7 */ /* 0x000e24000802007f */
[----:B0-----:R-:W-:Y:S05]  /*a0c0*/  @!P1 BRA `(.L_x_17) ;  /* 0xfffffffc00f09947 */ /* 0x001fea000383ffff */
[----:B------:R-:W-:Y:S05]  /*a0d0*/  BRA `(.L_x_16) ;  /* 0xffffff7000647947 */ /* 0x000fea000383ffff */
.L_x_22:
[----:B-1----:R1:W3:Y:S02]  /*a0e0*/  SYNCS.PHASECHK.TRANS64.TRYWAIT P1, [R5+URZ], R4 ;  /* 0x00000004050075a7 */ /* 0x0022e4000802017f */
[----:B---3--:R-:W-:Y:S05]  /*a0f0*/  @!P1 NANOSLEEP.SYNCS 0x989680 ;  /* 0x009896800000995d */ /* 0x008fea0003900000 */
[----:B------:R-:W3:Y:S02]  /*a100*/  @!P1 SYNCS.PHASECHK.TRANS64 P1, [R5+URZ], R4 ;  /* 0x00000004050095a7 */ /* 0x000ee4000802007f */
[----:B---3--:R-:W-:Y:S05]  /*a110*/  @!P1 BRA `(.L_x_22) ;  /* 0xfffffffc00f09947 */ /* 0x008fea000383ffff */
[----:B------:R-:W-:Y:S05]  /*a120*/  BRA `(.L_x_21) ;  /* 0xffffff7400a07947 */ /* 0x000fea000383ffff */
.L_x_295:
[----:B------:R-:W-:Y:S01]  /*a130*/  BSSY B1, `(.L_x_315) ;  /* 0x0000006000017945 */ /* 0x000fe20003800000 */
[----:B------:R-:W-:-:S07]  /*a140*/  IMAD.MOV.U32 R15, RZ, RZ, -0x1 ;  /* 0xffffffffff0f7424 */ /* 0x000fce00078e00ff */
[----:B------:R-:W-:Y:S05]  /*a150*/  WARPSYNC.COLLECTIVE R15, `(.L_x_316) ;  /* 0x000000000f0c7348 */ /* 0x000fea0003c00000 */
[----:B------:R-:W-:Y:S02]  /*a160*/  ELECT P6, UR62, PT ;  /* 0x00000000003e782f */ /* 0x000fe400038c0000 */
[----:B------:R-:W-:Y:S01]  /*a170*/  MOV R14, UR62 ;  /* 0x0000003e000e7c02 */ /* 0x000fe20008000f00 */
[----:B------:R-:W-:Y:S10]  /*a180*/  ENDCOLLECTIVE ;  /* 0x000000000000791b */ /* 0x000ff40003800000 */
.L_x_316:
[----:B------:R-:W-:Y:S05]  /*a190*/  BSYNC B1 ;  /* 0x0000000000017941 */ /* 0x000fea0003800000 */
.L_x_315:
[----:B------:R-:W-:Y:S05]  /*a1a0*/  BRA `(.L_x_317) ;  /* 0xfffffff000487947 */ /* 0x000fea000383ffff */
.L_x_298:
[----:B0-----:R0:W1:Y:S02]  /*a1b0*/  SYNCS.PHASECHK.TRANS64.TRYWAIT P1, [R12+URZ+0x20], R7 ;  /* 0x000020070c0075a7 */ /* 0x001064000802017f */
[----:B-1----:R-:W-:Y:S05]  /*a1c0*/  @!P1 NANOSLEEP.SYNCS 0x989680 ;  /* 0x009896800000995d */ /* 0x002fea0003900000 */
[----:B------:R-:W1:Y:S02]  /*a1d0*/  @!P1 SYNCS.PHASECHK.TRANS64 P1, [R12+URZ+0x20], R7 ;  /* 0x000020070c0095a7 */ /* 0x000e64000802007f */
[----:B-1----:R-:W-:Y:S05]  /*a1e0*/  @!P1 BRA `(.L_x_298) ;  /* 0xfffffffc00f09947 */ /* 0x002fea000383ffff */
[----:B------:R-:W-:Y:S05]  /*a1f0*/  BRA `(.L_x_318) ;  /* 0xfffffff0007c7947 */ /* 0x000fea000383ffff */
.L_x_307:
[----:B------:R-:W-:Y:S01]  /*a200*/  BSSY B0, `(.L_x_319) ;  /* 0x0000006000007945 */ /* 0x000fe20003800000 */
[----:B------:R-:W-:-:S07]  /*a210*/  IMAD.MOV.U32 R15, RZ, RZ, -0x1 ;  /* 0xffffffffff0f7424 */ /* 0x000fce00078e00ff */
[----:B------:R-:W-:Y:S05]  /*a220*/  WARPSYNC.COLLECTIVE R15, `(.L_x_320) ;  /* 0x000000000f0c7348 */ /* 0x000fea0003c00000 */
[----:B------:R-:W-:Y:S02]  /*a230*/  ELECT P6, UR62, PT ;  /* 0x00000000003e782f */ /* 0x000fe400038c0000 */
[----:B------:R-:W-:Y:S01]  /*a240*/  MOV R14, UR62 ;  /* 0x0000003e000e7c02 */ /* 0x000fe20008000f00 */
[----:B------:R-:W-:Y:S10]  /*a250*/  ENDCOLLECTIVE ;  /* 0x000000000000791b */ /* 0x000ff40003800000 */
.L_x_320:
[----:B------:R-:W-:Y:S05]  /*a260*/  BSYNC B0 ;  /* 0x0000000000007941 */ /* 0x000fea0003800000 */
.L_x_319:
[----:B------:R-:W-:Y:S05]  /*a270*/  BRA `(.L_x_321) ;  /* 0xfffffff800d07947 */ /* 0x000fea000383ffff */
.L_x_311:
[----:B0-----:R0:W1:Y:S02]  /*a280*/  SYNCS.PHASECHK.TRANS64.TRYWAIT P0, [R7+URZ], R4 ;  /* 0x00000004070075a7 */ /* 0x001064000800017f */
[----:B-1----:R-:W-:Y:S05]  /*a290*/  @!P0 NANOSLEEP.SYNCS 0x989680 ;  /* 0x009896800000895d */ /* 0x002fea0003900000 */
[----:B------:R-:W1:Y:S02]  /*a2a0*/  @!P0 SYNCS.PHASECHK.TRANS64 P0, [R7+URZ], R4 ;  /* 0x00000004070085a7 */ /* 0x000e64000800007f */
[----:B-1----:R-:W-:Y:S05]  /*a2b0*/  @!P0 BRA `(.L_x_311) ;  /* 0xfffffffc00f08947 */ /* 0x002fea000383ffff */
[----:B------:R-:W-:Y:S05]  /*a2c0*/  BRA `(.L_x_322) ;  /* 0xfffffffc00107947 */ /* 0x000fea000383ffff */
.L_x_312:
[----:B0-----:R0:W1:Y:S02]  /*a2d0*/  SYNCS.PHASECHK.TRANS64.TRYWAIT P0, [R6+URZ], R3 ;  /* 0x00000003060075a7 */ /* 0x001064000800017f */
[----:B-1----:R-:W-:Y:S05]  /*a2e0*/  @!P0 NANOSLEEP.SYNCS 0x989680 ;  /* 0x009896800000895d */ /* 0x002fea0003900000 */
[----:B------:R-:W1:Y:S02]  /*a2f0*/  @!P0 SYNCS.PHASECHK.TRANS64 P0, [R6+URZ], R3 ;  /* 0x00000003060085a7 */ /* 0x000e64000800007f */
[----:B-1----:R-:W-:Y:S05]  /*a300*/  @!P0 BRA `(.L_x_312) ;  /* 0xfffffffc00f08947 */ /* 0x002fea000383ffff */
[----:B------:R-:W-:Y:S05]  /*a310*/  BRA `(.L_x_323) ;  /* 0xfffffffc00207947 */ /* 0x000fea000383ffff */
.L_x_313:
[----:B-1----:R1:W2:Y:S02]  /*a320*/  SYNCS.PHASECHK.TRANS64.TRYWAIT P0, [R7+URZ], R4 ;  /* 0x00000004070075a7 */ /* 0x0022a4000800017f */
[----:B--2---:R-:W-:Y:S05]  /*a330*/  @!P0 NANOSLEEP.SYNCS 0x989680 ;  /* 0x009896800000895d */ /* 0x004fea0003900000 */
[----:B------:R-:W2:Y:S02]  /*a340*/  @!P0 SYNCS.PHASECHK.TRANS64 P0, [R7+URZ], R4 ;  /* 0x00000004070085a7 */ /* 0x000ea4000800007f */
[----:B--2---:R-:W-:Y:S05]  /*a350*/  @!P0 BRA `(.L_x_313) ;  /* 0xfffffffc00f08947 */ /* 0x004fea000383ffff */
[----:B------:R-:W-:Y:S05]  /*a360*/  BRA `(.L_x_324) ;  /* 0xfffffffc00287947 */ /* 0x000fea000383ffff */
.L_x_325:
[----:B------:R-:W-:-:S00]  /*a370*/  BRA `(.L_x_325) ;  /* 0xfffffffc00fc7947 */ /* 0x000fc0000383ffff */
[----:B------:R-:W-:-:S00]  /*a380*/  NOP ;  /* 0x0000000000007918 */ /* 0x000fc00000000000 */
[----:B------:R-:W-:-:S00]  /*a390*/  NOP ;  /* 0x0000000000007918 */ /* 0x000fc00000000000 */
[----:B------:R-:W-:-:S00]  /*a3a0*/  NOP ;  /* 0x0000000000007918 */ /* 0x000fc00000000000 */
[----:B------:R-:W-:-:S00]  /*a3b0*/  NOP ;  /* 0x0000000000007918 */ /* 0x000fc00000000000 */
[----:B------:R-:W-:-:S00]  /*a3c0*/  NOP ;  /* 0x0000000000007918 */ /* 0x000fc00000000000 */
[----:B------:R-:W-:-:S00]  /*a3d0*/  NOP ;  /* 0x0000000000007918 */ /* 0x000fc00000000000 */
[----:B------:R-:W-:-:S00]  /*a3e0*/  NOP ;  /* 0x0000000000007918 */ /* 0x000fc00000000000 */
[----:B------:R-:W-:-:S00]  /*a3f0*/  NOP ;  /* 0x0000000000007918 */ /* 0x000fc00000000000 */
.L_x_326:


//--------------------- .nv.global.init           --------------------------
	.section	.nv.global.init,"aw",@progbits
.nv.global.init:
	.type		$str$22,@object
	.size		$str$22,($str$23 - $str$22)
$str$22:
        /*0000*/ 	.byte	0x6b, 0x5f, 0x74, 0x69, 0x6c, 0x65, 0x5f, 0x63, 0x6f, 0x75, 0x6e, 0x74, 0x20, 0x3e, 0x3d, 0x20
        /*0010*/ 	.byte	0x31, 0x00
	.type		$str$23,@object
	.size		$str$23,(__unnamed_1 - $str$23)
$str$23:
        /*0012*/ 	.byte	0x2f, 0x74, 0x6d, 0x70, 0x2f, 0x63, 0x75, 0x74, 0x6c, 0x61, 0x73, 0x73, 0x5f, 0x73, 0x77, 0x65
        /*0022*/ 	.byte	0x65, 0x70, 0x5f, 0x73, 0x72, 0x63, 0x2f, 0x69, 0x6e, 0x63, 0x6c, 0x75, 0x64, 0x65, 0x2f, 0x63
        /*0032*/ 	.byte	0x75, 0x74, 0x6c, 0x61, 0x73, 0x73, 0x2f, 0x67, 0x65, 0x6d, 0x6d, 0x2f, 0x63, 0x6f, 0x6c, 0x6c
        /*0042*/ 	.byte	0x65, 0x63, 0x74, 0x69, 0x76, 0x65, 0x2f, 0x73, 0x6d, 0x39, 0x30, 0x5f, 0x6d, 0x6d, 0x61, 0x5f
        /*0052*/ 	.byte	0x74, 0x6d, 0x61, 0x5f, 0x67, 0x6d, 0x6d, 0x61, 0x5f, 0x73, 0x73, 0x5f, 0x77, 0x61, 0x72, 0x70
        /*0062*/ 	.byte	0x73, 0x70, 0x65, 0x63, 0x69, 0x61, 0x6c, 0x69, 0x7a, 0x65, 0x64, 0x2e, 0x68, 0x70, 0x70, 0x00
	.type		__unnamed_1,@object
	.size		__unnamed_1,(.L_0 - __unnamed_1)
__unnamed_1:
        /*0072*/ 	.byte	0x76, 0x6f, 0x69, 0x64, 0x20, 0x63, 0x75, 0x74, 0x6c, 0x61, 0x73, 0x73, 0x3a, 0x3a, 0x67, 0x65
        /* <DEDUP_REMOVED lines=172> */
        /*0b42*/ 	.byte	0x74, 0x69, 0x74, 0x79, 0x5d, 0x00
.L_0:


//--------------------- .nv.shared._ZN7cutlass13device_kernelINS_4gemm6kernel13GemmUniversalIN4cute5tupleIJiiiiEEENS1_10collective13CollectiveMmaINS1_34MainloopSm90TmaGmmaWarpSpecializedILi4ENS5_IJNS4_1CILi1EEESB_SB_EEENS1_35KernelTmaWarpSpecializedCooperativeEEENS5_IJNSA_ILi256EEENSA_ILi128EEESG_EEEaNS5_IJlSB_lEEEaSI_NS4_8TiledMMAINS4_8MMA_AtomIJNS4_4SM904GMMA27MMA_64x128x32_S32S8S8_SS_TNEEEENS4_6LayoutINS5_IJNSA_ILi2EEESB_SB_EEENS5_IJSB_NSA_ILi0EEESS_EEEEENS5_IJNS4_10UnderscoreESV_SV_EEEEENS4_13SM90_TMA_LOADENS4_14ComposedLayoutINS4_7SwizzleILi3ELi4ELi3EEENS4_18smem_ptr_flag_bitsILi8EEENSP_INS5_IJNSA_ILi8EEESG_EEENS5_IJSG_SB_EEEEEEEvNS4_8identityESY_S18_vS19_EENS_8epilogue10collective6detail29Sm90TmaWarpSpecializedAdapterINS1C_15DefaultEpilogueIaSI_SI_NS1B_6thread17LinearCombinationIaLi1EiiLNS1G_9ScaleType4KindE0ELNS_15FloatRoundStyleE2EaEENS1_15EpilogueDefaultEEEEEvvEEEEvNT_6ParamsE --------------------------
	.section	.nv.shared._ZN7cutlass13device_kernelINS_4gemm6kernel13GemmUniversalIN4cute5tupleIJiiiiEEENS1_10collective13CollectiveMmaINS1_34MainloopSm90TmaGmmaWarpSpecializedILi4ENS5_IJNS4_1CILi1EEESB_SB_EEENS1_35KernelTmaWarpSpecializedCooperativeEEENS5_IJNSA_ILi256EEENSA_ILi128EEESG_EEEaNS5_IJlSB_lEEEaSI_NS4_8TiledMMAINS4_8MMA_AtomIJNS4_4SM904GMMA27MMA_64x128x32_S32S8S8_SS_TNEEEENS4_6LayoutINS5_IJNSA_ILi2EEESB_SB_EEENS5_IJSB_NSA_ILi0EEESS_EEEEENS5_IJNS4_10UnderscoreESV_SV_EEEEENS4_13SM90_TMA_LOADENS4_14ComposedLayoutINS4_7SwizzleILi3ELi4ELi3EEENS4_18smem_ptr_flag_bitsILi8EEENSP_INS5_IJNSA_ILi8EEESG_EEENS5_IJSG_SB_EEEEEEEvNS4_8identityESY_S18_vS19_EENS_8epilogue10collective6detail29Sm90TmaWarpSpecializedAdapterINS1C_15DefaultEpilogueIaSI_SI_NS1B_6thread17LinearCombinationIaLi1EiiLNS1G_9ScaleType4KindE0ELNS_15FloatRoundStyleE2EaEENS1_15EpilogueDefaultEEEEEvvEEEEvNT_6ParamsE,"aw",@nobits
	.sectionflags	@""
	.align	16
	.zero		1024


//--------------------- .nv.shared.reserved.0     --------------------------
	.section	.nv.shared.reserved.0,"aw",@nobits
	.weak		__nv_reservedSMEM_offset_0_alias
	.size		__nv_reservedSMEM_offset_0_alias, 0, 0
	.other		__nv_reservedSMEM_offset_0_alias,@"STO_CUDA_RESERVED_SHARED STV_DEFAULT"
__nv_reservedSMEM_offset_0_alias:
	.zero		0


//--------------------- .nv.global                --------------------------
	.section	.nv.global,"aw",@nobits
.nv.global:
	.type		_ZN40_INTERNAL_231b865f_4_k_cu_771ac0fc_277034cute1_E,@object
	.size		_ZN40_INTERNAL_231b865f_4_k_cu_771ac0fc_277034cute1_E,(_ZN40_INTERNAL_231b865f_4_k_cu_771ac0fc_277034cuda3std3__45__cpo6cbeginE - _ZN40_INTERNAL_231b865f_4_k_cu_771ac0fc_277034cute1_E)
_ZN40_INTERNAL_231b865f_4_k_cu_771ac0fc_277034cute1_E:
	.zero		1
	.type		_ZN40_INTERNAL_231b865f_4_k_cu_771ac0fc_277034cuda3std3__45__cpo6cbeginE,@object
	.size		_ZN40_INTERNAL_231b865f_4_k_cu_771ac0fc_277034cuda3std3__45__cpo6cbeginE,(_ZN40_INTERNAL_231b865f_4_k_cu_771ac0fc_277034cuda3std3__48in_placeE - _ZN40_INTERNAL_231b865f_4_k_cu_771ac0fc_277034cuda3std3__45__cpo6cbeginE)
_ZN40_INTERNAL_231b865f_4_k_cu_771ac0fc_277034cuda3std3__45__cpo6cbeginE:
	.zero		1
	.type		_ZN40_INTERNAL_231b865f_4_k_cu_771ac0fc_277034cuda3std3__48in_placeE,@object
	.size		_ZN40_INTERNAL_231b865f_4_k_cu_771ac0fc_277034cuda3std3__48in_placeE,(_ZN40_INTERNAL_231b865f_4_k_cu_771ac0fc_277034cuda3std6ranges3__45__cpo9iter_moveE - _ZN40_INTERNAL_231b865f_4_k_cu_771ac0fc_277034cuda3std3__48in_placeE)
_ZN40_INTERNAL_231b865f_4_k_cu_771ac0fc_277034cuda3std3__48in_placeE:
	.zero		1
	.type		_ZN40_INTERNAL_231b865f_4_k_cu_771ac0fc_277034cuda3std6ranges3__45__cpo9iter_moveE,@object
	.size		_ZN40_INTERNAL_231b865f_4_k_cu_771ac0fc_277034cuda3std6ranges3__45__cpo9iter_moveE,(_ZN40_INTERNAL_231b865f_4_k_cu_771ac0fc_277034cuda3std3__45__cpo5beginE - _ZN40_INTERNAL_231b865f_4_k_cu_771ac0fc_277034cuda3std6ranges3__45__cpo9iter_moveE)
_ZN40_INTERNAL_231b865f_4_k_cu_771ac0fc_277034cuda3std6ranges3__45__cpo9iter_moveE:
	.zero		1
	.type		_ZN40_INTERNAL_231b865f_4_k_cu_771ac0fc_277034cuda3std3__45__cpo5beginE,@object
	.size		_ZN40_INTERNAL_231b865f_4_k_cu_771ac0fc_277034cuda3std3__45__cpo5beginE,(_ZN40_INTERNAL_231b865f_4_k_cu_771ac0fc_277034cuda3std3__442_GLOBAL__N__231b865f_4_k_cu_771ac0fc_277036ignoreE - _ZN40_INTERNAL_231b865f_4_k_cu_771ac0fc_277034cuda3std3__45__cpo5beginE)
_ZN40_INTERNAL_231b865f_4_k_cu_771ac0fc_277034cuda3std3__45__cpo5beginE:
	.zero		1
	.type		_ZN40_INTERNAL_231b865f_4_k_cu_771ac0fc_277034cuda3std3__442_GLOBAL__N__231b865f_4_k_cu_771ac0fc_277036ignoreE,@object
	.size		_ZN40_INTERNAL_231b865f_4_k_cu_771ac0fc_277034cuda3std3__442_GLOBAL__N__231b865f_4_k_cu_771ac0fc_277036ignoreE,(_ZN40_INTERNAL_231b865f_4_k_cu_771ac0fc_277034cute7productE - _ZN40_INTERNAL_231b865f_4_k_cu_771ac0fc_277034cuda3std3__442_GLOBAL__N__231b865f_4_k_cu_771ac0fc_277036ignoreE)
_ZN40_INTERNAL_231b865f_4_k_cu_771ac0fc_277034cuda3std3__442_GLOBAL__N__231b865f_4_k_cu_771ac0fc_277036ignoreE:
	.zero		1
	.type		_ZN40_INTERNAL_231b865f_4_k_cu_771ac0fc_277034cute7productE,@object
	.size		_ZN40_INTERNAL_231b865f_4_k_cu_771ac0fc_277034cute7productE,(_ZN40_INTERNAL_231b865f_4_k_cu_771ac0fc_277034cuda3std3__45__cpo3endE - _ZN40_INTERNAL_231b865f_4_k_cu_771ac0fc_277034cute7productE)
_ZN40_INTERNAL_231b865f_4_k_cu_771ac0fc_277034cute7productE:
	.zero		1
	.type		_ZN40_INTERNAL_231b865f_4_k_cu_771ac0fc_277034cuda3std3__45__cpo3endE,@object
	.size		_ZN40_INTERNAL_231b865f_4_k_cu_771ac0fc_277034cuda3std3__45__cpo3endE,(_ZN40_INTERNAL_231b865f_4_k_cu_771ac0fc_277034cuda3std3__419piecewise_constructE - _ZN40_INTERNAL_231b865f_4_k_cu_771ac0fc_277034cuda3std3__45__cpo3endE)
_ZN40_INTERNAL_231b865f_4_k_cu_771ac0fc_277034cuda3std3__45__cpo3endE:
	.zero		1
	.type		_ZN40_INTERNAL_231b865f_4_k_cu_771ac0fc_277034cuda3std3__419piecewise_constructE,@object
	.size		_ZN40_INTERNAL_231b865f_4_k_cu_771ac0fc_277034cuda3std3__419piecewise_constructE,(_ZN40_INTERNAL_231b865f_4_k_cu_771ac0fc_277034cuda3std3__45__cpo4cendE - _ZN40_INTERNAL_231b865f_4_k_cu_771ac0fc_277034cuda3std3__419piecewise_constructE)
_ZN40_INTERNAL_231b865f_4_k_cu_771ac0fc_277034cuda3std3__419piecewise_constructE:
	.zero		1
	.type		_ZN40_INTERNAL_231b865f_4_k_cu_771ac0fc_277034cuda3std3__45__cpo4cendE,@object
	.size		_ZN40_INTERNAL_231b865f_4_k_cu_771ac0fc_277034cuda3std3__45__cpo4cendE,(_ZN40_INTERNAL_231b865f_4_k_cu_771ac0fc_277034cuda3std6ranges3__45__cpo4swapE - _ZN40_INTERNAL_231b865f_4_k_cu_771ac0fc_277034cuda3std3__45__cpo4cendE)
_ZN40_INTERNAL_231b865f_4_k_cu_771ac0fc_277034cuda3std3__45__cpo4cendE:
	.zero		1
	.type		_ZN40_INTERNAL_231b865f_4_k_cu_771ac0fc_277034cuda3std6ranges3__45__cpo4swapE,@object
	.size		_ZN40_INTERNAL_231b865f_4_k_cu_771ac0fc_277034cuda3std6ranges3__45__cpo4swapE,(.L_8 - _ZN40_INTERNAL_231b865f_4_k_cu_771ac0fc_277034cuda3std6ranges3__45__cpo4swapE)
_ZN40_INTERNAL_231b865f_4_k_cu_771ac0fc_277034cuda3std6ranges3__45__cpo4swapE:
	.zero		1
.L_8:


//--------------------- .nv.constant0._ZN7cutlass13device_kernelINS_4gemm6kernel13GemmUniversalIN4cute5tupleIJiiiiEEENS1_10collective13CollectiveMmaINS1_34MainloopSm90TmaGmmaWarpSpecializedILi4ENS5_IJNS4_1CILi1EEESB_SB_EEENS1_35KernelTmaWarpSpecializedCooperativeEEENS5_IJNSA_ILi256EEENSA_ILi128EEESG_EEEaNS5_IJlSB_lEEEaSI_NS4_8TiledMMAINS4_8MMA_AtomIJNS4_4SM904GMMA27MMA_64x128x32_S32S8S8_SS_TNEEEENS4_6LayoutINS5_IJNSA_ILi2EEESB_SB_EEENS5_IJSB_NSA_ILi0EEESS_EEEEENS5_IJNS4_10UnderscoreESV_SV_EEEEENS4_13SM90_TMA_LOADENS4_14ComposedLayoutINS4_7SwizzleILi3ELi4ELi3EEENS4_18smem_ptr_flag_bitsILi8EEENSP_INS5_IJNSA_ILi8EEESG_EEENS5_IJSG_SB_EEEEEEEvNS4_8identityESY_S18_vS19_EENS_8epilogue10collective6detail29Sm90TmaWarpSpecializedAdapterINS1C_15DefaultEpilogueIaSI_SI_NS1B_6thread17LinearCombinationIaLi1EiiLNS1G_9ScaleType4KindE0ELNS_15FloatRoundStyleE2EaEENS1_15EpilogueDefaultEEEEEvvEEEEvNT_6ParamsE --------------------------
	.section	.nv.constant0._ZN7cutlass13device_kernelINS_4gemm6kernel13GemmUniversalIN4cute5tupleIJiiiiEEENS1_10collective13CollectiveMmaINS1_34MainloopSm90TmaGmmaWarpSpecializedILi4ENS5_IJNS4_1CILi1EEESB_SB_EEENS1_35KernelTmaWarpSpecializedCooperativeEEENS5_IJNSA_ILi256EEENSA_ILi128EEESG_EEEaNS5_IJlSB_lEEEaSI_NS4_8TiledMMAINS4_8MMA_AtomIJNS4_4SM904GMMA27MMA_64x128x32_S32S8S8_SS_TNEEEENS4_6LayoutINS5_IJNSA_ILi2EEESB_SB_EEENS5_IJSB_NSA_ILi0EEESS_EEEEENS5_IJNS4_10UnderscoreESV_SV_EEEEENS4_13SM90_TMA_LOADENS4_14ComposedLayoutINS4_7SwizzleILi3ELi4ELi3EEENS4_18smem_ptr_flag_bitsILi8EEENSP_INS5_IJNSA_ILi8EEESG_EEENS5_IJSG_SB_EEEEEEEvNS4_8identityESY_S18_vS19_EENS_8epilogue10collective6detail29Sm90TmaWarpSpecializedAdapterINS1C_15DefaultEpilogueIaSI_SI_NS1B_6thread17LinearCombinationIaLi1EiiLNS1G_9ScaleType4KindE0ELNS_15FloatRoundStyleE2EaEENS1_15EpilogueDefaultEEEEEvvEEEEvNT_6ParamsE,"a",@progbits
	.sectionflags	@""
	.align	4
.nv.constant0._ZN7cutlass13device_kernelINS_4gemm6kernel13GemmUniversalIN4cute5tupleIJiiiiEEENS1_10collective13CollectiveMmaINS1_34MainloopSm90TmaGmmaWarpSpecializedILi4ENS5_IJNS4_1CILi1EEESB_SB_EEENS1_35KernelTmaWarpSpecializedCooperativeEEENS5_IJNSA_ILi256EEENSA_ILi128EEESG_EEEaNS5_IJlSB_lEEEaSI_NS4_8TiledMMAINS4_8MMA_AtomIJNS4_4SM904GMMA27MMA_64x128x32_S32S8S8_SS_TNEEEENS4_6LayoutINS5_IJNSA_ILi2EEESB_SB_EEENS5_IJSB_NSA_ILi0EEESS_EEEEENS5_IJNS4_10UnderscoreESV_SV_EEEEENS4_13SM90_TMA_LOADENS4_14ComposedLayoutINS4_7SwizzleILi3ELi4ELi3EEENS4_18smem_ptr_flag_bitsILi8EEENSP_INS5_IJNSA_ILi8EEESG_EEENS5_IJSG_SB_EEEEEEEvNS4_8identityESY_S18_vS19_EENS_8epilogue10collective6detail29Sm90TmaWarpSpecializedAdapterINS1C_15DefaultEpilogueIaSI_SI_NS1B_6thread17LinearCombinationIaLi1EiiLNS1G_9ScaleType4KindE0ELNS_15FloatRoundStyleE2EaEENS1_15EpilogueDefaultEEEEEvvEEEEvNT_6ParamsE:
	.zero		1664


//--------------------- SYMBOLS --------------------------

	.type		.nv.reservedSmem.offset0,@object
	.size		.nv.reservedSmem.offset0,0x4
	.type		__assertfail,@function
